//
// Generated by NVIDIA NVVM Compiler
//
// Compiler Build ID: CL-36424714
// Cuda compilation tools, release 13.0, V13.0.88
// Based on NVVM 20.0.0
//

.version 9.0
.target sm_100
.address_size 64

.global .align 4 .b8 precalc_xorwow_matrix[102400];
.global .align 4 .b8 precalc_xorwow_offset_matrix[102400];
.global .align 4 .b8 mrg32k3aM1[2304];
.global .align 4 .b8 mrg32k3aM2[2304];
.global .align 4 .b8 mrg32k3aM1SubSeq[2016];
.global .align 4 .b8 mrg32k3aM2SubSeq[2016];
.global .align 4 .b8 mrg32k3aM1Seq[2304];
.global .align 4 .b8 mrg32k3aM2Seq[2304];
.const .align 8 .b8 __cr_lgamma_table[72];
.global .align 1 .b8 _ZN40_INTERNAL_b11a4378_4_k_cu_742329a8_921204cuda3std3__45__cpo5beginE[1];
.global .align 1 .b8 _ZN40_INTERNAL_b11a4378_4_k_cu_742329a8_921204cuda3std3__45__cpo3endE[1];
.global .align 1 .b8 _ZN40_INTERNAL_b11a4378_4_k_cu_742329a8_921204cuda3std3__45__cpo6cbeginE[1];
.global .align 1 .b8 _ZN40_INTERNAL_b11a4378_4_k_cu_742329a8_921204cuda3std3__45__cpo4cendE[1];
.global .align 1 .b8 _ZN40_INTERNAL_b11a4378_4_k_cu_742329a8_921204cuda3std3__45__cpo6rbeginE[1];
.global .align 1 .b8 _ZN40_INTERNAL_b11a4378_4_k_cu_742329a8_921204cuda3std3__45__cpo4rendE[1];
.global .align 1 .b8 _ZN40_INTERNAL_b11a4378_4_k_cu_742329a8_921204cuda3std3__45__cpo7crbeginE[1];
.global .align 1 .b8 _ZN40_INTERNAL_b11a4378_4_k_cu_742329a8_921204cuda3std3__45__cpo5crendE[1];
.global .align 1 .b8 _ZN40_INTERNAL_b11a4378_4_k_cu_742329a8_921204cuda3std3__442_GLOBAL__N__b11a4378_4_k_cu_742329a8_921206ignoreE[1];
.global .align 1 .b8 _ZN40_INTERNAL_b11a4378_4_k_cu_742329a8_921204cuda3std3__419piecewise_constructE[1];
.global .align 1 .b8 _ZN40_INTERNAL_b11a4378_4_k_cu_742329a8_921204cuda3std3__48in_placeE[1];
.global .align 1 .b8 _ZN40_INTERNAL_b11a4378_4_k_cu_742329a8_921204cuda3std3__420unreachable_sentinelE[1];
.global .align 1 .b8 _ZN40_INTERNAL_b11a4378_4_k_cu_742329a8_921204cuda3std3__47nulloptE[1];
.global .align 1 .b8 _ZN40_INTERNAL_b11a4378_4_k_cu_742329a8_921204cuda3std3__48unexpectE[1];
.global .align 1 .b8 _ZN40_INTERNAL_b11a4378_4_k_cu_742329a8_921204cuda3std6ranges3__45__cpo4swapE[1];
.global .align 1 .b8 _ZN40_INTERNAL_b11a4378_4_k_cu_742329a8_921204cuda3std6ranges3__45__cpo9iter_moveE[1];
.global .align 1 .b8 _ZN40_INTERNAL_b11a4378_4_k_cu_742329a8_921204cuda3std6ranges3__45__cpo5beginE[1];
.global .align 1 .b8 _ZN40_INTERNAL_b11a4378_4_k_cu_742329a8_921204cuda3std6ranges3__45__cpo3endE[1];
.global .align 1 .b8 _ZN40_INTERNAL_b11a4378_4_k_cu_742329a8_921204cuda3std6ranges3__45__cpo6cbeginE[1];
.global .align 1 .b8 _ZN40_INTERNAL_b11a4378_4_k_cu_742329a8_921204cuda3std6ranges3__45__cpo4cendE[1];
.global .align 1 .b8 _ZN40_INTERNAL_b11a4378_4_k_cu_742329a8_921204cuda3std6ranges3__45__cpo7advanceE[1];
.global .align 1 .b8 _ZN40_INTERNAL_b11a4378_4_k_cu_742329a8_921204cuda3std6ranges3__45__cpo9iter_swapE[1];
.global .align 1 .b8 _ZN40_INTERNAL_b11a4378_4_k_cu_742329a8_921204cuda3std6ranges3__45__cpo4nextE[1];
.global .align 1 .b8 _ZN40_INTERNAL_b11a4378_4_k_cu_742329a8_921204cuda3std6ranges3__45__cpo4prevE[1];
.global .align 1 .b8 _ZN40_INTERNAL_b11a4378_4_k_cu_742329a8_921204cuda3std6ranges3__45__cpo4dataE[1];
.global .align 1 .b8 _ZN40_INTERNAL_b11a4378_4_k_cu_742329a8_921204cuda3std6ranges3__45__cpo5cdataE[1];
.global .align 1 .b8 _ZN40_INTERNAL_b11a4378_4_k_cu_742329a8_921204cuda3std6ranges3__45__cpo4sizeE[1];
.global .align 1 .b8 _ZN40_INTERNAL_b11a4378_4_k_cu_742329a8_921204cuda3std6ranges3__45__cpo5ssizeE[1];
.global .align 1 .b8 _ZN40_INTERNAL_b11a4378_4_k_cu_742329a8_921204cuda3std6ranges3__45__cpo8distanceE[1];
.global .align 1 .b8 _ZN40_INTERNAL_b11a4378_4_k_cu_742329a8_921206thrust24THRUST_300001_SM_1000_NS8cuda_cub3parE[1];
.global .align 1 .b8 _ZN40_INTERNAL_b11a4378_4_k_cu_742329a8_921206thrust24THRUST_300001_SM_1000_NS8cuda_cub10par_nosyncE[1];
.global .align 1 .b8 _ZN40_INTERNAL_b11a4378_4_k_cu_742329a8_921206thrust24THRUST_300001_SM_1000_NS6system6detail10sequential3seqE[1];
.global .align 1 .b8 _ZN40_INTERNAL_b11a4378_4_k_cu_742329a8_921206thrust24THRUST_300001_SM_1000_NS12placeholders2_1E[1];
.global .align 1 .b8 _ZN40_INTERNAL_b11a4378_4_k_cu_742329a8_921206thrust24THRUST_300001_SM_1000_NS12placeholders2_2E[1];
.global .align 1 .b8 _ZN40_INTERNAL_b11a4378_4_k_cu_742329a8_921206thrust24THRUST_300001_SM_1000_NS12placeholders2_3E[1];
.global .align 1 .b8 _ZN40_INTERNAL_b11a4378_4_k_cu_742329a8_921206thrust24THRUST_300001_SM_1000_NS12placeholders2_4E[1];
.global .align 1 .b8 _ZN40_INTERNAL_b11a4378_4_k_cu_742329a8_921206thrust24THRUST_300001_SM_1000_NS12placeholders2_5E[1];
.global .align 1 .b8 _ZN40_INTERNAL_b11a4378_4_k_cu_742329a8_921206thrust24THRUST_300001_SM_1000_NS12placeholders2_6E[1];
.global .align 1 .b8 _ZN40_INTERNAL_b11a4378_4_k_cu_742329a8_921206thrust24THRUST_300001_SM_1000_NS12placeholders2_7E[1];
.global .align 1 .b8 _ZN40_INTERNAL_b11a4378_4_k_cu_742329a8_921206thrust24THRUST_300001_SM_1000_NS12placeholders2_8E[1];
.global .align 1 .b8 _ZN40_INTERNAL_b11a4378_4_k_cu_742329a8_921206thrust24THRUST_300001_SM_1000_NS12placeholders2_9E[1];
.global .align 1 .b8 _ZN40_INTERNAL_b11a4378_4_k_cu_742329a8_921206thrust24THRUST_300001_SM_1000_NS12placeholders3_10E[1];
.global .align 1 .b8 _ZN40_INTERNAL_b11a4378_4_k_cu_742329a8_921206thrust24THRUST_300001_SM_1000_NS3seqE[1];

.entry _Z12cuda_matMultPfS_S_iiiii(
	.param .u64 .ptr .align 1 _Z12cuda_matMultPfS_S_iiiii_param_0,
	.param .u64 .ptr .align 1 _Z12cuda_matMultPfS_S_iiiii_param_1,
	.param .u64 .ptr .align 1 _Z12cuda_matMultPfS_S_iiiii_param_2,
	.param .u32 _Z12cuda_matMultPfS_S_iiiii_param_3,
	.param .u32 _Z12cuda_matMultPfS_S_iiiii_param_4,
	.param .u32 _Z12cuda_matMultPfS_S_iiiii_param_5,
	.param .u32 _Z12cuda_matMultPfS_S_iiiii_param_6,
	.param .u32 _Z12cuda_matMultPfS_S_iiiii_param_7
)
{
	.reg .pred 	%p<21>;
	.reg .b32 	%r<136>;
	.reg .b32 	%f<68>;
	.reg .b64 	%rd<70>;

	ld.param.u64 	%rd4, [_Z12cuda_matMultPfS_S_iiiii_param_0];
	ld.param.u64 	%rd5, [_Z12cuda_matMultPfS_S_iiiii_param_1];
	ld.param.u32 	%r28, [_Z12cuda_matMultPfS_S_iiiii_param_3];
	ld.param.u32 	%r29, [_Z12cuda_matMultPfS_S_iiiii_param_4];
	ld.param.u32 	%r30, [_Z12cuda_matMultPfS_S_iiiii_param_5];
	ld.param.u32 	%r31, [_Z12cuda_matMultPfS_S_iiiii_param_6];
	ld.param.u32 	%r32, [_Z12cuda_matMultPfS_S_iiiii_param_7];
	cvta.to.global.u64 	%rd1, %rd5;
	cvta.to.global.u64 	%rd2, %rd4;
	mov.u32 	%r33, %ctaid.y;
	mov.u32 	%r34, %ntid.y;
	mov.u32 	%r35, %tid.y;
	mad.lo.s32 	%r1, %r33, %r34, %r35;
	mov.u32 	%r36, %ctaid.x;
	mov.u32 	%r37, %ntid.x;
	mov.u32 	%r38, %tid.x;
	mad.lo.s32 	%r2, %r36, %r37, %r38;
	setp.ge.s32 	%p1, %r1, %r28;
	setp.ge.s32 	%p2, %r2, %r30;
	or.pred  	%p3, %p1, %p2;
	@%p3 bra 	$L__BB0_14;
	setp.lt.s32 	%p4, %r29, 1;
	mov.f32 	%f67, 0f00000000;
	@%p4 bra 	$L__BB0_13;
	mul.lo.s32 	%r3, %r29, %r1;
	mul.lo.s32 	%r4, %r29, %r2;
	and.b32  	%r5, %r29, 7;
	setp.lt.u32 	%p5, %r29, 8;
	mov.f32 	%f67, 0f00000000;
	mov.b32 	%r134, 0;
	@%p5 bra 	$L__BB0_5;
	and.b32  	%r134, %r29, 2147483640;
	neg.s32 	%r132, %r134;
	shl.b32 	%r8, %r30, 3;
	add.s32 	%r130, %r4, 3;
	add.s32 	%r129, %r3, 3;
	shl.b32 	%r11, %r28, 3;
	mov.f32 	%f67, 0f00000000;
	mov.u32 	%r128, %r1;
	mov.u32 	%r131, %r2;
$L__BB0_4:
	.pragma "nounroll";
	setp.eq.s32 	%p6, %r32, 0;
	setp.eq.s32 	%p7, %r31, 0;
	add.s32 	%r40, %r129, -3;
	selp.b32 	%r41, %r128, %r40, %p7;
	add.s32 	%r42, %r130, -3;
	selp.b32 	%r43, %r42, %r131, %p6;
	mul.wide.s32 	%rd6, %r41, 4;
	add.s64 	%rd7, %rd2, %rd6;
	ld.global.f32 	%f17, [%rd7];
	mul.wide.s32 	%rd8, %r43, 4;
	add.s64 	%rd9, %rd1, %rd8;
	ld.global.f32 	%f18, [%rd9];
	fma.rn.f32 	%f19, %f17, %f18, %f67;
	add.s32 	%r44, %r129, -2;
	add.s32 	%r45, %r28, %r128;
	selp.b32 	%r46, %r45, %r44, %p7;
	add.s32 	%r47, %r130, -2;
	add.s32 	%r48, %r30, %r131;
	selp.b32 	%r49, %r47, %r48, %p6;
	mul.wide.s32 	%rd10, %r46, 4;
	add.s64 	%rd11, %rd2, %rd10;
	ld.global.f32 	%f20, [%rd11];
	mul.wide.s32 	%rd12, %r49, 4;
	add.s64 	%rd13, %rd1, %rd12;
	ld.global.f32 	%f21, [%rd13];
	fma.rn.f32 	%f22, %f20, %f21, %f19;
	add.s32 	%r50, %r129, -1;
	add.s32 	%r51, %r28, %r45;
	selp.b32 	%r52, %r51, %r50, %p7;
	add.s32 	%r53, %r130, -1;
	add.s32 	%r54, %r30, %r48;
	selp.b32 	%r55, %r53, %r54, %p6;
	mul.wide.s32 	%rd14, %r52, 4;
	add.s64 	%rd15, %rd2, %rd14;
	ld.global.f32 	%f23, [%rd15];
	mul.wide.s32 	%rd16, %r55, 4;
	add.s64 	%rd17, %rd1, %rd16;
	ld.global.f32 	%f24, [%rd17];
	fma.rn.f32 	%f25, %f23, %f24, %f22;
	add.s32 	%r56, %r129, 4;
	add.s32 	%r57, %r28, %r51;
	selp.b32 	%r58, %r57, %r129, %p7;
	add.s32 	%r59, %r130, 4;
	add.s32 	%r60, %r30, %r54;
	selp.b32 	%r61, %r130, %r60, %p6;
	mul.wide.s32 	%rd18, %r58, 4;
	add.s64 	%rd19, %rd2, %rd18;
	ld.global.f32 	%f26, [%rd19];
	mul.wide.s32 	%rd20, %r61, 4;
	add.s64 	%rd21, %rd1, %rd20;
	ld.global.f32 	%f27, [%rd21];
	fma.rn.f32 	%f28, %f26, %f27, %f25;
	add.s32 	%r62, %r129, 1;
	add.s32 	%r63, %r28, %r57;
	selp.b32 	%r64, %r63, %r62, %p7;
	add.s32 	%r65, %r130, 1;
	add.s32 	%r66, %r30, %r60;
	selp.b32 	%r67, %r65, %r66, %p6;
	mul.wide.s32 	%rd22, %r64, 4;
	add.s64 	%rd23, %rd2, %rd22;
	ld.global.f32 	%f29, [%rd23];
	mul.wide.s32 	%rd24, %r67, 4;
	add.s64 	%rd25, %rd1, %rd24;
	ld.global.f32 	%f30, [%rd25];
	fma.rn.f32 	%f31, %f29, %f30, %f28;
	add.s32 	%r68, %r129, 2;
	add.s32 	%r69, %r28, %r63;
	selp.b32 	%r70, %r69, %r68, %p7;
	add.s32 	%r71, %r130, 2;
	add.s32 	%r72, %r30, %r66;
	selp.b32 	%r73, %r71, %r72, %p6;
	mul.wide.s32 	%rd26, %r70, 4;
	add.s64 	%rd27, %rd2, %rd26;
	ld.global.f32 	%f32, [%rd27];
	mul.wide.s32 	%rd28, %r73, 4;
	add.s64 	%rd29, %rd1, %rd28;
	ld.global.f32 	%f33, [%rd29];
	fma.rn.f32 	%f34, %f32, %f33, %f31;
	add.s32 	%r74, %r129, 3;
	add.s32 	%r75, %r28, %r69;
	selp.b32 	%r76, %r75, %r74, %p7;
	add.s32 	%r77, %r130, 3;
	add.s32 	%r78, %r30, %r72;
	selp.b32 	%r79, %r77, %r78, %p6;
	mul.wide.s32 	%rd30, %r76, 4;
	add.s64 	%rd31, %rd2, %rd30;
	ld.global.f32 	%f35, [%rd31];
	mul.wide.s32 	%rd32, %r79, 4;
	add.s64 	%rd33, %rd1, %rd32;
	ld.global.f32 	%f36, [%rd33];
	fma.rn.f32 	%f37, %f35, %f36, %f34;
	add.s32 	%r80, %r28, %r75;
	selp.b32 	%r81, %r80, %r56, %p7;
	add.s32 	%r82, %r30, %r78;
	selp.b32 	%r83, %r59, %r82, %p6;
	mul.wide.s32 	%rd34, %r81, 4;
	add.s64 	%rd35, %rd2, %rd34;
	ld.global.f32 	%f38, [%rd35];
	mul.wide.s32 	%rd36, %r83, 4;
	add.s64 	%rd37, %rd1, %rd36;
	ld.global.f32 	%f39, [%rd37];
	fma.rn.f32 	%f67, %f38, %f39, %f37;
	add.s32 	%r132, %r132, 8;
	add.s32 	%r131, %r131, %r8;
	add.s32 	%r130, %r130, 8;
	add.s32 	%r129, %r129, 8;
	add.s32 	%r128, %r128, %r11;
	setp.ne.s32 	%p8, %r132, 0;
	@%p8 bra 	$L__BB0_4;
$L__BB0_5:
	setp.eq.s32 	%p9, %r5, 0;
	@%p9 bra 	$L__BB0_13;
	and.b32  	%r23, %r29, 3;
	setp.lt.u32 	%p10, %r5, 4;
	@%p10 bra 	$L__BB0_8;
	setp.eq.s32 	%p11, %r32, 0;
	setp.eq.s32 	%p12, %r31, 0;
	mad.lo.s32 	%r84, %r134, %r28, %r1;
	add.s32 	%r85, %r134, %r3;
	selp.b32 	%r86, %r84, %r85, %p12;
	add.s32 	%r87, %r134, %r4;
	mad.lo.s32 	%r88, %r134, %r30, %r2;
	selp.b32 	%r89, %r87, %r88, %p11;
	mul.wide.s32 	%rd38, %r86, 4;
	add.s64 	%rd39, %rd2, %rd38;
	ld.global.f32 	%f41, [%rd39];
	mul.wide.s32 	%rd40, %r89, 4;
	add.s64 	%rd41, %rd1, %rd40;
	ld.global.f32 	%f42, [%rd41];
	fma.rn.f32 	%f43, %f41, %f42, %f67;
	add.s32 	%r90, %r84, %r28;
	add.s32 	%r91, %r85, 1;
	selp.b32 	%r92, %r90, %r91, %p12;
	add.s32 	%r93, %r87, 1;
	add.s32 	%r94, %r88, %r30;
	selp.b32 	%r95, %r93, %r94, %p11;
	mul.wide.s32 	%rd42, %r92, 4;
	add.s64 	%rd43, %rd2, %rd42;
	ld.global.f32 	%f44, [%rd43];
	mul.wide.s32 	%rd44, %r95, 4;
	add.s64 	%rd45, %rd1, %rd44;
	ld.global.f32 	%f45, [%rd45];
	fma.rn.f32 	%f46, %f44, %f45, %f43;
	add.s32 	%r96, %r90, %r28;
	add.s32 	%r97, %r85, 2;
	selp.b32 	%r98, %r96, %r97, %p12;
	add.s32 	%r99, %r87, 2;
	add.s32 	%r100, %r94, %r30;
	selp.b32 	%r101, %r99, %r100, %p11;
	mul.wide.s32 	%rd46, %r98, 4;
	add.s64 	%rd47, %rd2, %rd46;
	ld.global.f32 	%f47, [%rd47];
	mul.wide.s32 	%rd48, %r101, 4;
	add.s64 	%rd49, %rd1, %rd48;
	ld.global.f32 	%f48, [%rd49];
	fma.rn.f32 	%f49, %f47, %f48, %f46;
	add.s32 	%r102, %r96, %r28;
	add.s32 	%r103, %r85, 3;
	selp.b32 	%r104, %r102, %r103, %p12;
	add.s32 	%r105, %r87, 3;
	add.s32 	%r106, %r100, %r30;
	selp.b32 	%r107, %r105, %r106, %p11;
	mul.wide.s32 	%rd50, %r104, 4;
	add.s64 	%rd51, %rd2, %rd50;
	ld.global.f32 	%f50, [%rd51];
	mul.wide.s32 	%rd52, %r107, 4;
	add.s64 	%rd53, %rd1, %rd52;
	ld.global.f32 	%f51, [%rd53];
	fma.rn.f32 	%f67, %f50, %f51, %f49;
	add.s32 	%r134, %r134, 4;
$L__BB0_8:
	setp.eq.s32 	%p13, %r23, 0;
	@%p13 bra 	$L__BB0_13;
	setp.eq.s32 	%p14, %r23, 1;
	@%p14 bra 	$L__BB0_11;
	setp.eq.s32 	%p15, %r32, 0;
	setp.eq.s32 	%p16, %r31, 0;
	mad.lo.s32 	%r108, %r134, %r28, %r1;
	add.s32 	%r109, %r134, %r3;
	selp.b32 	%r110, %r108, %r109, %p16;
	add.s32 	%r111, %r134, %r4;
	mad.lo.s32 	%r112, %r134, %r30, %r2;
	selp.b32 	%r113, %r111, %r112, %p15;
	mul.wide.s32 	%rd54, %r110, 4;
	add.s64 	%rd55, %rd2, %rd54;
	ld.global.f32 	%f53, [%rd55];
	mul.wide.s32 	%rd56, %r113, 4;
	add.s64 	%rd57, %rd1, %rd56;
	ld.global.f32 	%f54, [%rd57];
	fma.rn.f32 	%f55, %f53, %f54, %f67;
	add.s32 	%r114, %r108, %r28;
	add.s32 	%r115, %r109, 1;
	selp.b32 	%r116, %r114, %r115, %p16;
	add.s32 	%r117, %r111, 1;
	add.s32 	%r118, %r112, %r30;
	selp.b32 	%r119, %r117, %r118, %p15;
	mul.wide.s32 	%rd58, %r116, 4;
	add.s64 	%rd59, %rd2, %rd58;
	ld.global.f32 	%f56, [%rd59];
	mul.wide.s32 	%rd60, %r119, 4;
	add.s64 	%rd61, %rd1, %rd60;
	ld.global.f32 	%f57, [%rd61];
	fma.rn.f32 	%f67, %f56, %f57, %f55;
	add.s32 	%r134, %r134, 2;
$L__BB0_11:
	and.b32  	%r120, %r29, 1;
	setp.eq.b32 	%p17, %r120, 1;
	not.pred 	%p18, %p17;
	@%p18 bra 	$L__BB0_13;
	setp.eq.s32 	%p19, %r32, 0;
	setp.eq.s32 	%p20, %r31, 0;
	mad.lo.s32 	%r121, %r134, %r28, %r1;
	add.s32 	%r122, %r134, %r3;
	selp.b32 	%r123, %r121, %r122, %p20;
	add.s32 	%r124, %r134, %r4;
	mad.lo.s32 	%r125, %r134, %r30, %r2;
	selp.b32 	%r126, %r124, %r125, %p19;
	mul.wide.s32 	%rd62, %r123, 4;
	add.s64 	%rd63, %rd2, %rd62;
	ld.global.f32 	%f58, [%rd63];
	mul.wide.s32 	%rd64, %r126, 4;
	add.s64 	%rd65, %rd1, %rd64;
	ld.global.f32 	%f59, [%rd65];
	fma.rn.f32 	%f67, %f58, %f59, %f67;
$L__BB0_13:
	ld.param.u64 	%rd69, [_Z12cuda_matMultPfS_S_iiiii_param_2];
	mad.lo.s32 	%r127, %r30, %r1, %r2;
	cvta.to.global.u64 	%rd66, %rd69;
	mul.wide.s32 	%rd67, %r127, 4;
	add.s64 	%rd68, %rd66, %rd67;
	st.global.f32 	[%rd68], %f67;
$L__BB0_14:
	ret;

}
.entry _Z24cuda_setVectorsEqualFASTPfS_ii(
	.param .u64 .ptr .align 1 _Z24cuda_setVectorsEqualFASTPfS_ii_param_0,
	.param .u64 .ptr .align 1 _Z24cuda_setVectorsEqualFASTPfS_ii_param_1,
	.param .u32 _Z24cuda_setVectorsEqualFASTPfS_ii_param_2,
	.param .u32 _Z24cuda_setVectorsEqualFASTPfS_ii_param_3
)
{
	.reg .pred 	%p<2>;
	.reg .b32 	%r<12>;
	.reg .b32 	%f<2>;
	.reg .b64 	%rd<8>;

	ld.param.u64 	%rd1, [_Z24cuda_setVectorsEqualFASTPfS_ii_param_0];
	ld.param.u64 	%rd2, [_Z24cuda_setVectorsEqualFASTPfS_ii_param_1];
	ld.param.u32 	%r2, [_Z24cuda_setVectorsEqualFASTPfS_ii_param_2];
	ld.param.u32 	%r3, [_Z24cuda_setVectorsEqualFASTPfS_ii_param_3];
	mov.u32 	%r4, %ntid.x;
	mov.u32 	%r5, %ctaid.x;
	mov.u32 	%r6, %tid.x;
	mad.lo.s32 	%r7, %r4, %r5, %r6;
	mov.u32 	%r8, %ntid.y;
	mov.u32 	%r9, %ctaid.y;
	mov.u32 	%r10, %tid.y;
	mad.lo.s32 	%r11, %r8, %r9, %r10;
	mad.lo.s32 	%r1, %r2, %r7, %r11;
	setp.ge.s32 	%p1, %r1, %r3;
	@%p1 bra 	$L__BB1_2;
	cvta.to.global.u64 	%rd3, %rd2;
	cvta.to.global.u64 	%rd4, %rd1;
	mul.wide.s32 	%rd5, %r1, 4;
	add.s64 	%rd6, %rd3, %rd5;
	ld.global.f32 	%f1, [%rd6];
	add.s64 	%rd7, %rd4, %rd5;
	st.global.f32 	[%rd7], %f1;
$L__BB1_2:
	ret;

}
.entry _Z15cuda_addVectorsPfS_i(
	.param .u64 .ptr .align 1 _Z15cuda_addVectorsPfS_i_param_0,
	.param .u64 .ptr .align 1 _Z15cuda_addVectorsPfS_i_param_1,
	.param .u32 _Z15cuda_addVectorsPfS_i_param_2
)
{
	.reg .pred 	%p<2>;
	.reg .b32 	%r<6>;
	.reg .b32 	%f<4>;
	.reg .b64 	%rd<8>;

	ld.param.u64 	%rd1, [_Z15cuda_addVectorsPfS_i_param_0];
	ld.param.u64 	%rd2, [_Z15cuda_addVectorsPfS_i_param_1];
	ld.param.u32 	%r2, [_Z15cuda_addVectorsPfS_i_param_2];
	mov.u32 	%r3, %ntid.x;
	mov.u32 	%r4, %ctaid.x;
	mov.u32 	%r5, %tid.x;
	mad.lo.s32 	%r1, %r3, %r4, %r5;
	setp.ge.s32 	%p1, %r1, %r2;
	@%p1 bra 	$L__BB2_2;
	cvta.to.global.u64 	%rd3, %rd2;
	cvta.to.global.u64 	%rd4, %rd1;
	mul.wide.s32 	%rd5, %r1, 4;
	add.s64 	%rd6, %rd3, %rd5;
	ld.global.f32 	%f1, [%rd6];
	add.s64 	%rd7, %rd4, %rd5;
	ld.global.f32 	%f2, [%rd7];
	add.f32 	%f3, %f1, %f2;
	st.global.f32 	[%rd7], %f3;
$L__BB2_2:
	ret;

}
.entry _Z24cuda_linearUpdateWeightsPfS_iif(
	.param .u64 .ptr .align 1 _Z24cuda_linearUpdateWeightsPfS_iif_param_0,
	.param .u64 .ptr .align 1 _Z24cuda_linearUpdateWeightsPfS_iif_param_1,
	.param .u32 _Z24cuda_linearUpdateWeightsPfS_iif_param_2,
	.param .u32 _Z24cuda_linearUpdateWeightsPfS_iif_param_3,
	.param .f32 _Z24cuda_linearUpdateWeightsPfS_iif_param_4
)
{
	.reg .pred 	%p<4>;
	.reg .b32 	%r<14>;
	.reg .b32 	%f<6>;
	.reg .b64 	%rd<8>;

	ld.param.u64 	%rd1, [_Z24cuda_linearUpdateWeightsPfS_iif_param_0];
	ld.param.u64 	%rd2, [_Z24cuda_linearUpdateWeightsPfS_iif_param_1];
	ld.param.u32 	%r4, [_Z24cuda_linearUpdateWeightsPfS_iif_param_2];
	ld.param.u32 	%r5, [_Z24cuda_linearUpdateWeightsPfS_iif_param_3];
	ld.param.f32 	%f1, [_Z24cuda_linearUpdateWeightsPfS_iif_param_4];
	mov.u32 	%r6, %ntid.x;
	mov.u32 	%r7, %ctaid.x;
	mov.u32 	%r8, %tid.x;
	mad.lo.s32 	%r1, %r6, %r7, %r8;
	mov.u32 	%r9, %ntid.y;
	mov.u32 	%r10, %ctaid.y;
	mov.u32 	%r11, %tid.y;
	mad.lo.s32 	%r12, %r9, %r10, %r11;
	setp.ge.s32 	%p1, %r1, %r4;
	setp.ge.s32 	%p2, %r12, %r5;
	or.pred  	%p3, %p1, %p2;
	@%p3 bra 	$L__BB3_2;
	cvta.to.global.u64 	%rd3, %rd2;
	cvta.to.global.u64 	%rd4, %rd1;
	mad.lo.s32 	%r13, %r5, %r1, %r12;
	mul.wide.s32 	%rd5, %r13, 4;
	add.s64 	%rd6, %rd3, %rd5;
	ld.global.f32 	%f2, [%rd6];
	mul.f32 	%f3, %f1, %f2;
	add.s64 	%rd7, %rd4, %rd5;
	ld.global.f32 	%f4, [%rd7];
	sub.f32 	%f5, %f4, %f3;
	st.global.f32 	[%rd7], %f5;
$L__BB3_2:
	ret;

}
.entry _Z21cuda_linearUpdateBiasPfS_iif(
	.param .u64 .ptr .align 1 _Z21cuda_linearUpdateBiasPfS_iif_param_0,
	.param .u64 .ptr .align 1 _Z21cuda_linearUpdateBiasPfS_iif_param_1,
	.param .u32 _Z21cuda_linearUpdateBiasPfS_iif_param_2,
	.param .u32 _Z21cuda_linearUpdateBiasPfS_iif_param_3,
	.param .f32 _Z21cuda_linearUpdateBiasPfS_iif_param_4
)
{
	.reg .pred 	%p<4>;
	.reg .b32 	%r<14>;
	.reg .b32 	%f<6>;
	.reg .b64 	%rd<8>;

	ld.param.u64 	%rd1, [_Z21cuda_linearUpdateBiasPfS_iif_param_0];
	ld.param.u64 	%rd2, [_Z21cuda_linearUpdateBiasPfS_iif_param_1];
	ld.param.u32 	%r4, [_Z21cuda_linearUpdateBiasPfS_iif_param_2];
	ld.param.u32 	%r5, [_Z21cuda_linearUpdateBiasPfS_iif_param_3];
	ld.param.f32 	%f1, [_Z21cuda_linearUpdateBiasPfS_iif_param_4];
	mov.u32 	%r6, %ntid.x;
	mov.u32 	%r7, %ctaid.x;
	mov.u32 	%r8, %tid.x;
	mad.lo.s32 	%r1, %r6, %r7, %r8;
	mov.u32 	%r9, %ntid.y;
	mov.u32 	%r10, %ctaid.y;
	mov.u32 	%r11, %tid.y;
	mad.lo.s32 	%r12, %r9, %r10, %r11;
	setp.ge.s32 	%p1, %r1, %r4;
	setp.ge.s32 	%p2, %r12, %r5;
	or.pred  	%p3, %p1, %p2;
	@%p3 bra 	$L__BB4_2;
	cvta.to.global.u64 	%rd3, %rd2;
	cvta.to.global.u64 	%rd4, %rd1;
	mad.lo.s32 	%r13, %r5, %r1, %r12;
	mul.wide.s32 	%rd5, %r13, 4;
	add.s64 	%rd6, %rd3, %rd5;
	ld.global.f32 	%f2, [%rd6];
	mul.f32 	%f3, %f1, %f2;
	add.s64 	%rd7, %rd4, %rd5;
	ld.global.f32 	%f4, [%rd7];
	sub.f32 	%f5, %f4, %f3;
	st.global.f32 	[%rd7], %f5;
$L__BB4_2:
	ret;

}
.entry _Z15reluForwardPassPfS_i(
	.param .u64 .ptr .align 1 _Z15reluForwardPassPfS_i_param_0,
	.param .u64 .ptr .align 1 _Z15reluForwardPassPfS_i_param_1,
	.param .u32 _Z15reluForwardPassPfS_i_param_2
)
{
	.reg .pred 	%p<2>;
	.reg .b32 	%r<6>;
	.reg .b32 	%f<4>;
	.reg .b64 	%rd<8>;

	ld.param.u64 	%rd1, [_Z15reluForwardPassPfS_i_param_0];
	ld.param.u64 	%rd2, [_Z15reluForwardPassPfS_i_param_1];
	ld.param.u32 	%r2, [_Z15reluForwardPassPfS_i_param_2];
	mov.u32 	%r3, %ntid.x;
	mov.u32 	%r4, %ctaid.x;
	mov.u32 	%r5, %tid.x;
	mad.lo.s32 	%r1, %r3, %r4, %r5;
	setp.ge.s32 	%p1, %r1, %r2;
	@%p1 bra 	$L__BB5_2;
	cvta.to.global.u64 	%rd3, %rd1;
	cvta.to.global.u64 	%rd4, %rd2;
	mul.wide.s32 	%rd5, %r1, 4;
	add.s64 	%rd6, %rd3, %rd5;
	ld.global.f32 	%f1, [%rd6];
	mul.f32 	%f2, %f1, 0f3DCCCCCD;
	max.f32 	%f3, %f2, %f1;
	add.s64 	%rd7, %rd4, %rd5;
	st.global.f32 	[%rd7], %f3;
$L__BB5_2:
	ret;

}
.entry _Z16reluBackwardPassPfS_i(
	.param .u64 .ptr .align 1 _Z16reluBackwardPassPfS_i_param_0,
	.param .u64 .ptr .align 1 _Z16reluBackwardPassPfS_i_param_1,
	.param .u32 _Z16reluBackwardPassPfS_i_param_2
)
{
	.reg .pred 	%p<3>;
	.reg .b32 	%r<6>;
	.reg .b32 	%f<5>;
	.reg .b64 	%rd<8>;

	ld.param.u64 	%rd1, [_Z16reluBackwardPassPfS_i_param_0];
	ld.param.u64 	%rd2, [_Z16reluBackwardPassPfS_i_param_1];
	ld.param.u32 	%r2, [_Z16reluBackwardPassPfS_i_param_2];
	mov.u32 	%r3, %ntid.x;
	mov.u32 	%r4, %ctaid.x;
	mov.u32 	%r5, %tid.x;
	mad.lo.s32 	%r1, %r3, %r4, %r5;
	setp.ge.s32 	%p1, %r1, %r2;
	@%p1 bra 	$L__BB6_2;
	cvta.to.global.u64 	%rd3, %rd1;
	cvta.to.global.u64 	%rd4, %rd2;
	mul.wide.s32 	%rd5, %r1, 4;
	add.s64 	%rd6, %rd3, %rd5;
	ld.global.f32 	%f1, [%rd6];
	setp.gt.f32 	%p2, %f1, 0f00000000;
	selp.f32 	%f2, 0f3F800000, 0f3C23D70A, %p2;
	add.s64 	%rd7, %rd4, %rd5;
	ld.global.f32 	%f3, [%rd7];
	mul.f32 	%f4, %f3, %f2;
	st.global.f32 	[%rd7], %f4;
$L__BB6_2:
	ret;

}
.entry _Z18sigmoidForwardPassPfS_i(
	.param .u64 .ptr .align 1 _Z18sigmoidForwardPassPfS_i_param_0,
	.param .u64 .ptr .align 1 _Z18sigmoidForwardPassPfS_i_param_1,
	.param .u32 _Z18sigmoidForwardPassPfS_i_param_2
)
{
	.reg .pred 	%p<2>;
	.reg .b32 	%r<8>;
	.reg .b32 	%f<15>;
	.reg .b64 	%rd<8>;

	ld.param.u64 	%rd1, [_Z18sigmoidForwardPassPfS_i_param_0];
	ld.param.u64 	%rd2, [_Z18sigmoidForwardPassPfS_i_param_1];
	ld.param.u32 	%r2, [_Z18sigmoidForwardPassPfS_i_param_2];
	mov.u32 	%r3, %ntid.x;
	mov.u32 	%r4, %ctaid.x;
	mov.u32 	%r5, %tid.x;
	mad.lo.s32 	%r1, %r3, %r4, %r5;
	setp.ge.s32 	%p1, %r1, %r2;
	@%p1 bra 	$L__BB7_2;
	cvta.to.global.u64 	%rd3, %rd1;
	cvta.to.global.u64 	%rd4, %rd2;
	mul.wide.s32 	%rd5, %r1, 4;
	add.s64 	%rd6, %rd3, %rd5;
	ld.global.f32 	%f1, [%rd6];
	fma.rn.f32 	%f2, %f1, 0fBBBB989D, 0f3F000000;
	cvt.sat.f32.f32 	%f3, %f2;
	mov.f32 	%f4, 0f4B400001;
	mov.f32 	%f5, 0f437C0000;
	fma.rm.f32 	%f6, %f3, %f5, %f4;
	add.f32 	%f7, %f6, 0fCB40007F;
	neg.f32 	%f8, %f7;
	fma.rn.f32 	%f9, %f1, 0fBFB8AA3B, %f8;
	fma.rn.f32 	%f10, %f1, 0fB2A57060, %f9;
	mov.b32 	%r6, %f6;
	shl.b32 	%r7, %r6, 23;
	mov.b32 	%f11, %r7;
	ex2.approx.ftz.f32 	%f12, %f10;
	fma.rn.f32 	%f13, %f12, %f11, 0f3F800000;
	rcp.rn.f32 	%f14, %f13;
	add.s64 	%rd7, %rd4, %rd5;
	st.global.f32 	[%rd7], %f14;
$L__BB7_2:
	ret;

}
.entry _Z19sigmoidBackwardPassPfS_i(
	.param .u64 .ptr .align 1 _Z19sigmoidBackwardPassPfS_i_param_0,
	.param .u64 .ptr .align 1 _Z19sigmoidBackwardPassPfS_i_param_1,
	.param .u32 _Z19sigmoidBackwardPassPfS_i_param_2
)
{
	.reg .pred 	%p<2>;
	.reg .b32 	%r<8>;
	.reg .b32 	%f<20>;
	.reg .b64 	%rd<8>;

	ld.param.u64 	%rd1, [_Z19sigmoidBackwardPassPfS_i_param_0];
	ld.param.u64 	%rd2, [_Z19sigmoidBackwardPassPfS_i_param_1];
	ld.param.u32 	%r2, [_Z19sigmoidBackwardPassPfS_i_param_2];
	mov.u32 	%r3, %ntid.x;
	mov.u32 	%r4, %ctaid.x;
	mov.u32 	%r5, %tid.x;
	mad.lo.s32 	%r1, %r3, %r4, %r5;
	setp.ge.s32 	%p1, %r1, %r2;
	@%p1 bra 	$L__BB8_2;
	cvta.to.global.u64 	%rd3, %rd1;
	cvta.to.global.u64 	%rd4, %rd2;
	mul.wide.s32 	%rd5, %r1, 4;
	add.s64 	%rd6, %rd3, %rd5;
	ld.global.f32 	%f1, [%rd6];
	fma.rn.f32 	%f2, %f1, 0fBBBB989D, 0f3F000000;
	cvt.sat.f32.f32 	%f3, %f2;
	mov.f32 	%f4, 0f4B400001;
	mov.f32 	%f5, 0f437C0000;
	fma.rm.f32 	%f6, %f3, %f5, %f4;
	add.f32 	%f7, %f6, 0fCB40007F;
	neg.f32 	%f8, %f7;
	fma.rn.f32 	%f9, %f1, 0fBFB8AA3B, %f8;
	fma.rn.f32 	%f10, %f1, 0fB2A57060, %f9;
	mov.b32 	%r6, %f6;
	shl.b32 	%r7, %r6, 23;
	mov.b32 	%f11, %r7;
	ex2.approx.ftz.f32 	%f12, %f10;
	fma.rn.f32 	%f13, %f12, %f11, 0f3F800000;
	rcp.rn.f32 	%f14, %f13;
	mov.f32 	%f15, 0f3F800000;
	sub.f32 	%f16, %f15, %f14;
	mul.f32 	%f17, %f14, %f16;
	add.s64 	%rd7, %rd4, %rd5;
	ld.global.f32 	%f18, [%rd7];
	mul.f32 	%f19, %f18, %f17;
	st.global.f32 	[%rd7], %f19;
$L__BB8_2:
	ret;

}
.entry _Z15tanhForwardPassPfS_i(
	.param .u64 .ptr .align 1 _Z15tanhForwardPassPfS_i_param_0,
	.param .u64 .ptr .align 1 _Z15tanhForwardPassPfS_i_param_1,
	.param .u32 _Z15tanhForwardPassPfS_i_param_2
)
{
	.reg .pred 	%p<4>;
	.reg .b32 	%r<6>;
	.reg .b32 	%f<17>;
	.reg .b64 	%rd<8>;

	ld.param.u64 	%rd1, [_Z15tanhForwardPassPfS_i_param_0];
	ld.param.u64 	%rd2, [_Z15tanhForwardPassPfS_i_param_1];
	ld.param.u32 	%r2, [_Z15tanhForwardPassPfS_i_param_2];
	mov.u32 	%r3, %ntid.x;
	mov.u32 	%r4, %ctaid.x;
	mov.u32 	%r5, %tid.x;
	mad.lo.s32 	%r1, %r3, %r4, %r5;
	setp.ge.s32 	%p1, %r1, %r2;
	@%p1 bra 	$L__BB9_2;
	cvta.to.global.u64 	%rd3, %rd1;
	cvta.to.global.u64 	%rd4, %rd2;
	mul.wide.s32 	%rd5, %r1, 4;
	add.s64 	%rd6, %rd3, %rd5;
	ld.global.f32 	%f1, [%rd6];
	abs.f32 	%f2, %f1;
	mul.f32 	%f3, %f2, 0f4038AA3B;
	ex2.approx.ftz.f32 	%f4, %f3;
	add.f32 	%f5, %f4, 0f3F800000;
	rcp.approx.ftz.f32 	%f6, %f5;
	fma.rn.f32 	%f7, %f6, 0fC0000000, 0f3F800000;
	setp.ge.f32 	%p2, %f2, 0f41102CB4;
	selp.f32 	%f8, 0f3F800000, %f7, %p2;
	copysign.f32 	%f9, %f1, %f8;
	mul.f32 	%f10, %f1, %f1;
	fma.rn.f32 	%f11, %f10, 0f3C80F082, 0fBD563CAE;
	fma.rn.f32 	%f12, %f11, %f10, 0f3E085941;
	fma.rn.f32 	%f13, %f12, %f10, 0fBEAAA9ED;
	fma.rn.f32 	%f14, %f13, %f10, 0f00000000;
	fma.rn.f32 	%f15, %f14, %f1, %f1;
	setp.ge.f32 	%p3, %f2, 0f3F19999A;
	selp.f32 	%f16, %f9, %f15, %p3;
	add.s64 	%rd7, %rd4, %rd5;
	st.global.f32 	[%rd7], %f16;
$L__BB9_2:
	ret;

}
.entry _Z16tanhBackwardPassPfS_i(
	.param .u64 .ptr .align 1 _Z16tanhBackwardPassPfS_i_param_0,
	.param .u64 .ptr .align 1 _Z16tanhBackwardPassPfS_i_param_1,
	.param .u32 _Z16tanhBackwardPassPfS_i_param_2
)
{
	.reg .pred 	%p<4>;
	.reg .b32 	%r<6>;
	.reg .b32 	%f<22>;
	.reg .b64 	%rd<8>;

	ld.param.u64 	%rd1, [_Z16tanhBackwardPassPfS_i_param_0];
	ld.param.u64 	%rd2, [_Z16tanhBackwardPassPfS_i_param_1];
	ld.param.u32 	%r2, [_Z16tanhBackwardPassPfS_i_param_2];
	mov.u32 	%r3, %ntid.x;
	mov.u32 	%r4, %ctaid.x;
	mov.u32 	%r5, %tid.x;
	mad.lo.s32 	%r1, %r3, %r4, %r5;
	setp.ge.s32 	%p1, %r1, %r2;
	@%p1 bra 	$L__BB10_2;
	cvta.to.global.u64 	%rd3, %rd1;
	cvta.to.global.u64 	%rd4, %rd2;
	mul.wide.s32 	%rd5, %r1, 4;
	add.s64 	%rd6, %rd3, %rd5;
	ld.global.f32 	%f1, [%rd6];
	abs.f32 	%f2, %f1;
	mul.f32 	%f3, %f2, 0f4038AA3B;
	ex2.approx.ftz.f32 	%f4, %f3;
	add.f32 	%f5, %f4, 0f3F800000;
	rcp.approx.ftz.f32 	%f6, %f5;
	fma.rn.f32 	%f7, %f6, 0fC0000000, 0f3F800000;
	setp.ge.f32 	%p2, %f2, 0f41102CB4;
	selp.f32 	%f8, 0f3F800000, %f7, %p2;
	copysign.f32 	%f9, %f1, %f8;
	mul.f32 	%f10, %f1, %f1;
	fma.rn.f32 	%f11, %f10, 0f3C80F082, 0fBD563CAE;
	fma.rn.f32 	%f12, %f11, %f10, 0f3E085941;
	fma.rn.f32 	%f13, %f12, %f10, 0fBEAAA9ED;
	fma.rn.f32 	%f14, %f13, %f10, 0f00000000;
	fma.rn.f32 	%f15, %f14, %f1, %f1;
	setp.ge.f32 	%p3, %f2, 0f3F19999A;
	selp.f32 	%f16, %f9, %f15, %p3;
	mul.f32 	%f17, %f16, %f16;
	mov.f32 	%f18, 0f3F800000;
	sub.f32 	%f19, %f18, %f17;
	add.s64 	%rd7, %rd4, %rd5;
	ld.global.f32 	%f20, [%rd7];
	mul.f32 	%f21, %f20, %f19;
	st.global.f32 	[%rd7], %f21;
$L__BB10_2:
	ret;

}
.entry _Z14calcSoftmaxMaxPfS_i(
	.param .u64 .ptr .align 1 _Z14calcSoftmaxMaxPfS_i_param_0,
	.param .u64 .ptr .align 1 _Z14calcSoftmaxMaxPfS_i_param_1,
	.param .u32 _Z14calcSoftmaxMaxPfS_i_param_2
)
{
	.reg .pred 	%p<4>;
	.reg .b32 	%r<6>;
	.reg .b32 	%f<4>;
	.reg .b64 	%rd<7>;

	ld.param.u64 	%rd3, [_Z14calcSoftmaxMaxPfS_i_param_0];
	ld.param.u64 	%rd4, [_Z14calcSoftmaxMaxPfS_i_param_1];
	ld.param.u32 	%r2, [_Z14calcSoftmaxMaxPfS_i_param_2];
	cvta.to.global.u64 	%rd1, %rd4;
	cvta.to.global.u64 	%rd2, %rd3;
	mov.u32 	%r3, %ntid.x;
	mov.u32 	%r4, %ctaid.x;
	mov.u32 	%r5, %tid.x;
	mad.lo.s32 	%r1, %r3, %r4, %r5;
	setp.ne.s32 	%p1, %r1, 0;
	@%p1 bra 	$L__BB11_2;
	ld.global.f32 	%f2, [%rd2];
	st.global.f32 	[%rd1], %f2;
$L__BB11_2:
	setp.ge.s32 	%p2, %r1, %r2;
	@%p2 bra 	$L__BB11_5;
	mul.wide.s32 	%rd5, %r1, 4;
	add.s64 	%rd6, %rd2, %rd5;
	ld.global.f32 	%f1, [%rd6];
	ld.global.f32 	%f3, [%rd1];
	setp.leu.f32 	%p3, %f1, %f3;
	@%p3 bra 	$L__BB11_5;
	st.global.f32 	[%rd1], %f1;
$L__BB11_5:
	ret;

}
.entry _Z14calcSoftmaxSumPfS_S_i(
	.param .u64 .ptr .align 1 _Z14calcSoftmaxSumPfS_S_i_param_0,
	.param .u64 .ptr .align 1 _Z14calcSoftmaxSumPfS_S_i_param_1,
	.param .u64 .ptr .align 1 _Z14calcSoftmaxSumPfS_S_i_param_2,
	.param .u32 _Z14calcSoftmaxSumPfS_S_i_param_3
)
{
	.reg .pred 	%p<3>;
	.reg .b32 	%r<9>;
	.reg .b32 	%f<17>;
	.reg .b64 	%rd<9>;

	ld.param.u64 	%rd2, [_Z14calcSoftmaxSumPfS_S_i_param_0];
	ld.param.u64 	%rd4, [_Z14calcSoftmaxSumPfS_S_i_param_1];
	ld.param.u64 	%rd3, [_Z14calcSoftmaxSumPfS_S_i_param_2];
	ld.param.u32 	%r2, [_Z14calcSoftmaxSumPfS_S_i_param_3];
	cvta.to.global.u64 	%rd1, %rd4;
	mov.u32 	%r3, %ntid.x;
	mov.u32 	%r4, %ctaid.x;
	mov.u32 	%r5, %tid.x;
	mad.lo.s32 	%r1, %r3, %r4, %r5;
	setp.ne.s32 	%p1, %r1, 0;
	@%p1 bra 	$L__BB12_2;
	mov.b32 	%r6, 0;
	st.global.u32 	[%rd1], %r6;
$L__BB12_2:
	setp.ge.s32 	%p2, %r1, %r2;
	@%p2 bra 	$L__BB12_4;
	cvta.to.global.u64 	%rd5, %rd2;
	mul.wide.s32 	%rd6, %r1, 4;
	add.s64 	%rd7, %rd5, %rd6;
	ld.global.f32 	%f1, [%rd7];
	cvta.to.global.u64 	%rd8, %rd3;
	ld.global.f32 	%f2, [%rd8];
	sub.f32 	%f3, %f1, %f2;
	fma.rn.f32 	%f4, %f3, 0f3BBB989D, 0f3F000000;
	cvt.sat.f32.f32 	%f5, %f4;
	mov.f32 	%f6, 0f4B400001;
	mov.f32 	%f7, 0f437C0000;
	fma.rm.f32 	%f8, %f5, %f7, %f6;
	add.f32 	%f9, %f8, 0fCB40007F;
	neg.f32 	%f10, %f9;
	fma.rn.f32 	%f11, %f3, 0f3FB8AA3B, %f10;
	fma.rn.f32 	%f12, %f3, 0f32A57060, %f11;
	mov.b32 	%r7, %f8;
	shl.b32 	%r8, %r7, 23;
	mov.b32 	%f13, %r8;
	ex2.approx.ftz.f32 	%f14, %f12;
	mul.f32 	%f15, %f14, %f13;
	atom.global.add.f32 	%f16, [%rd1], %f15;
$L__BB12_4:
	ret;

}
.entry _Z18softmaxForwardPassPfS_S_S_i(
	.param .u64 .ptr .align 1 _Z18softmaxForwardPassPfS_S_S_i_param_0,
	.param .u64 .ptr .align 1 _Z18softmaxForwardPassPfS_S_S_i_param_1,
	.param .u64 .ptr .align 1 _Z18softmaxForwardPassPfS_S_S_i_param_2,
	.param .u64 .ptr .align 1 _Z18softmaxForwardPassPfS_S_S_i_param_3,
	.param .u32 _Z18softmaxForwardPassPfS_S_S_i_param_4
)
{
	.reg .pred 	%p<2>;
	.reg .b32 	%r<8>;
	.reg .b32 	%f<20>;
	.reg .b64 	%rd<12>;

	ld.param.u64 	%rd1, [_Z18softmaxForwardPassPfS_S_S_i_param_0];
	ld.param.u64 	%rd2, [_Z18softmaxForwardPassPfS_S_S_i_param_1];
	ld.param.u64 	%rd3, [_Z18softmaxForwardPassPfS_S_S_i_param_2];
	ld.param.u64 	%rd4, [_Z18softmaxForwardPassPfS_S_S_i_param_3];
	ld.param.u32 	%r2, [_Z18softmaxForwardPassPfS_S_S_i_param_4];
	mov.u32 	%r3, %ntid.x;
	mov.u32 	%r4, %ctaid.x;
	mov.u32 	%r5, %tid.x;
	mad.lo.s32 	%r1, %r3, %r4, %r5;
	setp.ge.s32 	%p1, %r1, %r2;
	@%p1 bra 	$L__BB13_2;
	cvta.to.global.u64 	%rd5, %rd1;
	cvta.to.global.u64 	%rd6, %rd4;
	cvta.to.global.u64 	%rd7, %rd3;
	cvta.to.global.u64 	%rd8, %rd2;
	mul.wide.s32 	%rd9, %r1, 4;
	add.s64 	%rd10, %rd5, %rd9;
	ld.global.f32 	%f1, [%rd10];
	ld.global.f32 	%f2, [%rd6];
	sub.f32 	%f3, %f1, %f2;
	fma.rn.f32 	%f4, %f3, 0f3BBB989D, 0f3F000000;
	cvt.sat.f32.f32 	%f5, %f4;
	mov.f32 	%f6, 0f4B400001;
	mov.f32 	%f7, 0f437C0000;
	fma.rm.f32 	%f8, %f5, %f7, %f6;
	add.f32 	%f9, %f8, 0fCB40007F;
	neg.f32 	%f10, %f9;
	fma.rn.f32 	%f11, %f3, 0f3FB8AA3B, %f10;
	fma.rn.f32 	%f12, %f3, 0f32A57060, %f11;
	mov.b32 	%r6, %f8;
	shl.b32 	%r7, %r6, 23;
	mov.b32 	%f13, %r7;
	ex2.approx.ftz.f32 	%f14, %f12;
	mul.f32 	%f15, %f14, %f13;
	ld.global.f32 	%f16, [%rd7];
	div.rn.f32 	%f17, %f15, %f16;
	max.f32 	%f18, %f17, 0f3089705F;
	min.f32 	%f19, %f18, 0f3F7FFFEF;
	add.s64 	%rd11, %rd8, %rd9;
	st.global.f32 	[%rd11], %f19;
$L__BB13_2:
	ret;

}
.entry _Z16_softmaxCalcS_STPfS_i(
	.param .u64 .ptr .align 1 _Z16_softmaxCalcS_STPfS_i_param_0,
	.param .u64 .ptr .align 1 _Z16_softmaxCalcS_STPfS_i_param_1,
	.param .u32 _Z16_softmaxCalcS_STPfS_i_param_2
)
{
	.reg .pred 	%p<12>;
	.reg .b32 	%r<37>;
	.reg .b32 	%f<88>;
	.reg .b64 	%rd<29>;

	ld.param.u64 	%rd11, [_Z16_softmaxCalcS_STPfS_i_param_0];
	ld.param.u64 	%rd12, [_Z16_softmaxCalcS_STPfS_i_param_1];
	ld.param.u32 	%r23, [_Z16_softmaxCalcS_STPfS_i_param_2];
	cvta.to.global.u64 	%rd1, %rd11;
	cvta.to.global.u64 	%rd2, %rd12;
	mov.u32 	%r24, %ntid.x;
	mov.u32 	%r25, %ctaid.x;
	mov.u32 	%r26, %tid.x;
	mad.lo.s32 	%r1, %r24, %r25, %r26;
	setp.ge.s32 	%p1, %r1, %r23;
	setp.lt.s32 	%p2, %r23, 1;
	or.pred  	%p3, %p1, %p2;
	@%p3 bra 	$L__BB14_13;
	mul.wide.s32 	%rd13, %r1, 4;
	add.s64 	%rd3, %rd2, %rd13;
	mul.lo.s32 	%r2, %r23, %r1;
	and.b32  	%r3, %r23, 15;
	setp.lt.u32 	%p4, %r23, 16;
	mov.b32 	%r33, 0;
	@%p4 bra 	$L__BB14_4;
	and.b32  	%r33, %r23, 2147483632;
	neg.s32 	%r31, %r33;
	add.s64 	%rd27, %rd2, 32;
	add.s64 	%rd5, %rd1, 32;
	mov.u32 	%r30, %r2;
$L__BB14_3:
	.pragma "nounroll";
	mul.wide.s32 	%rd14, %r30, 4;
	add.s64 	%rd15, %rd5, %rd14;
	ld.global.f32 	%f1, [%rd3];
	ld.global.f32 	%f2, [%rd27+-32];
	mul.f32 	%f3, %f1, %f2;
	st.global.f32 	[%rd15+-32], %f3;
	ld.global.f32 	%f4, [%rd3];
	ld.global.f32 	%f5, [%rd27+-28];
	mul.f32 	%f6, %f4, %f5;
	st.global.f32 	[%rd15+-28], %f6;
	ld.global.f32 	%f7, [%rd3];
	ld.global.f32 	%f8, [%rd27+-24];
	mul.f32 	%f9, %f7, %f8;
	st.global.f32 	[%rd15+-24], %f9;
	ld.global.f32 	%f10, [%rd3];
	ld.global.f32 	%f11, [%rd27+-20];
	mul.f32 	%f12, %f10, %f11;
	st.global.f32 	[%rd15+-20], %f12;
	ld.global.f32 	%f13, [%rd3];
	ld.global.f32 	%f14, [%rd27+-16];
	mul.f32 	%f15, %f13, %f14;
	st.global.f32 	[%rd15+-16], %f15;
	ld.global.f32 	%f16, [%rd3];
	ld.global.f32 	%f17, [%rd27+-12];
	mul.f32 	%f18, %f16, %f17;
	st.global.f32 	[%rd15+-12], %f18;
	ld.global.f32 	%f19, [%rd3];
	ld.global.f32 	%f20, [%rd27+-8];
	mul.f32 	%f21, %f19, %f20;
	st.global.f32 	[%rd15+-8], %f21;
	ld.global.f32 	%f22, [%rd3];
	ld.global.f32 	%f23, [%rd27+-4];
	mul.f32 	%f24, %f22, %f23;
	st.global.f32 	[%rd15+-4], %f24;
	ld.global.f32 	%f25, [%rd3];
	ld.global.f32 	%f26, [%rd27];
	mul.f32 	%f27, %f25, %f26;
	st.global.f32 	[%rd15], %f27;
	ld.global.f32 	%f28, [%rd3];
	ld.global.f32 	%f29, [%rd27+4];
	mul.f32 	%f30, %f28, %f29;
	st.global.f32 	[%rd15+4], %f30;
	ld.global.f32 	%f31, [%rd3];
	ld.global.f32 	%f32, [%rd27+8];
	mul.f32 	%f33, %f31, %f32;
	st.global.f32 	[%rd15+8], %f33;
	ld.global.f32 	%f34, [%rd3];
	ld.global.f32 	%f35, [%rd27+12];
	mul.f32 	%f36, %f34, %f35;
	st.global.f32 	[%rd15+12], %f36;
	ld.global.f32 	%f37, [%rd3];
	ld.global.f32 	%f38, [%rd27+16];
	mul.f32 	%f39, %f37, %f38;
	st.global.f32 	[%rd15+16], %f39;
	ld.global.f32 	%f40, [%rd3];
	ld.global.f32 	%f41, [%rd27+20];
	mul.f32 	%f42, %f40, %f41;
	st.global.f32 	[%rd15+20], %f42;
	ld.global.f32 	%f43, [%rd3];
	ld.global.f32 	%f44, [%rd27+24];
	mul.f32 	%f45, %f43, %f44;
	st.global.f32 	[%rd15+24], %f45;
	ld.global.f32 	%f46, [%rd3];
	ld.global.f32 	%f47, [%rd27+28];
	mul.f32 	%f48, %f46, %f47;
	st.global.f32 	[%rd15+28], %f48;
	add.s32 	%r31, %r31, 16;
	add.s64 	%rd27, %rd27, 64;
	add.s32 	%r30, %r30, 16;
	setp.ne.s32 	%p5, %r31, 0;
	@%p5 bra 	$L__BB14_3;
$L__BB14_4:
	setp.eq.s32 	%p6, %r3, 0;
	@%p6 bra 	$L__BB14_13;
	and.b32  	%r11, %r23, 7;
	setp.lt.u32 	%p7, %r3, 8;
	@%p7 bra 	$L__BB14_7;
	ld.global.f32 	%f49, [%rd3];
	mul.wide.u32 	%rd16, %r33, 4;
	add.s64 	%rd17, %rd2, %rd16;
	ld.global.f32 	%f50, [%rd17];
	mul.f32 	%f51, %f49, %f50;
	add.s32 	%r28, %r33, %r2;
	mul.wide.s32 	%rd18, %r28, 4;
	add.s64 	%rd19, %rd1, %rd18;
	st.global.f32 	[%rd19], %f51;
	ld.global.f32 	%f52, [%rd3];
	ld.global.f32 	%f53, [%rd17+4];
	mul.f32 	%f54, %f52, %f53;
	st.global.f32 	[%rd19+4], %f54;
	ld.global.f32 	%f55, [%rd3];
	ld.global.f32 	%f56, [%rd17+8];
	mul.f32 	%f57, %f55, %f56;
	st.global.f32 	[%rd19+8], %f57;
	ld.global.f32 	%f58, [%rd3];
	ld.global.f32 	%f59, [%rd17+12];
	mul.f32 	%f60, %f58, %f59;
	st.global.f32 	[%rd19+12], %f60;
	ld.global.f32 	%f61, [%rd3];
	ld.global.f32 	%f62, [%rd17+16];
	mul.f32 	%f63, %f61, %f62;
	st.global.f32 	[%rd19+16], %f63;
	ld.global.f32 	%f64, [%rd3];
	ld.global.f32 	%f65, [%rd17+20];
	mul.f32 	%f66, %f64, %f65;
	st.global.f32 	[%rd19+20], %f66;
	ld.global.f32 	%f67, [%rd3];
	ld.global.f32 	%f68, [%rd17+24];
	mul.f32 	%f69, %f67, %f68;
	st.global.f32 	[%rd19+24], %f69;
	ld.global.f32 	%f70, [%rd3];
	ld.global.f32 	%f71, [%rd17+28];
	mul.f32 	%f72, %f70, %f71;
	st.global.f32 	[%rd19+28], %f72;
	add.s32 	%r33, %r33, 8;
$L__BB14_7:
	setp.eq.s32 	%p8, %r11, 0;
	@%p8 bra 	$L__BB14_13;
	and.b32  	%r14, %r23, 3;
	setp.lt.u32 	%p9, %r11, 4;
	@%p9 bra 	$L__BB14_10;
	ld.global.f32 	%f73, [%rd3];
	mul.wide.u32 	%rd20, %r33, 4;
	add.s64 	%rd21, %rd2, %rd20;
	ld.global.f32 	%f74, [%rd21];
	mul.f32 	%f75, %f73, %f74;
	add.s32 	%r29, %r33, %r2;
	mul.wide.s32 	%rd22, %r29, 4;
	add.s64 	%rd23, %rd1, %rd22;
	st.global.f32 	[%rd23], %f75;
	ld.global.f32 	%f76, [%rd3];
	ld.global.f32 	%f77, [%rd21+4];
	mul.f32 	%f78, %f76, %f77;
	st.global.f32 	[%rd23+4], %f78;
	ld.global.f32 	%f79, [%rd3];
	ld.global.f32 	%f80, [%rd21+8];
	mul.f32 	%f81, %f79, %f80;
	st.global.f32 	[%rd23+8], %f81;
	ld.global.f32 	%f82, [%rd3];
	ld.global.f32 	%f83, [%rd21+12];
	mul.f32 	%f84, %f82, %f83;
	st.global.f32 	[%rd23+12], %f84;
	add.s32 	%r33, %r33, 4;
$L__BB14_10:
	setp.eq.s32 	%p10, %r14, 0;
	@%p10 bra 	$L__BB14_13;
	add.s32 	%r36, %r33, %r2;
	mul.wide.u32 	%rd24, %r33, 4;
	add.s64 	%rd28, %rd2, %rd24;
	neg.s32 	%r35, %r14;
$L__BB14_12:
	.pragma "nounroll";
	mul.wide.s32 	%rd25, %r36, 4;
	add.s64 	%rd26, %rd1, %rd25;
	ld.global.f32 	%f85, [%rd3];
	ld.global.f32 	%f86, [%rd28];
	mul.f32 	%f87, %f85, %f86;
	st.global.f32 	[%rd26], %f87;
	add.s32 	%r36, %r36, 1;
	add.s64 	%rd28, %rd28, 4;
	add.s32 	%r35, %r35, 1;
	setp.ne.s32 	%p11, %r35, 0;
	@%p11 bra 	$L__BB14_12;
$L__BB14_13:
	ret;

}
.entry _Z18_softmaxCalcDiag_SPfS_S_i(
	.param .u64 .ptr .align 1 _Z18_softmaxCalcDiag_SPfS_S_i_param_0,
	.param .u64 .ptr .align 1 _Z18_softmaxCalcDiag_SPfS_S_i_param_1,
	.param .u64 .ptr .align 1 _Z18_softmaxCalcDiag_SPfS_S_i_param_2,
	.param .u32 _Z18_softmaxCalcDiag_SPfS_S_i_param_3
)
{
	.reg .pred 	%p<27>;
	.reg .b32 	%r<45>;
	.reg .b32 	%f<76>;
	.reg .b64 	%rd<23>;

	ld.param.u64 	%rd7, [_Z18_softmaxCalcDiag_SPfS_S_i_param_0];
	ld.param.u64 	%rd8, [_Z18_softmaxCalcDiag_SPfS_S_i_param_1];
	ld.param.u64 	%rd6, [_Z18_softmaxCalcDiag_SPfS_S_i_param_2];
	ld.param.u32 	%r18, [_Z18_softmaxCalcDiag_SPfS_S_i_param_3];
	cvta.to.global.u64 	%rd1, %rd8;
	cvta.to.global.u64 	%rd2, %rd7;
	mov.u32 	%r19, %ntid.x;
	mov.u32 	%r20, %ctaid.x;
	mov.u32 	%r21, %tid.x;
	mad.lo.s32 	%r1, %r19, %r20, %r21;
	setp.ge.s32 	%p1, %r1, %r18;
	setp.lt.s32 	%p2, %r18, 1;
	or.pred  	%p3, %p1, %p2;
	@%p3 bra 	$L__BB15_12;
	cvta.to.global.u64 	%rd9, %rd6;
	mul.lo.s32 	%r2, %r18, %r1;
	mul.wide.s32 	%rd10, %r1, 4;
	add.s64 	%rd3, %rd9, %rd10;
	and.b32  	%r3, %r18, 7;
	setp.lt.u32 	%p4, %r18, 8;
	mov.b32 	%r43, 0;
	@%p4 bra 	$L__BB15_4;
	and.b32  	%r43, %r18, 2147483640;
	neg.s32 	%r40, %r1;
	add.s64 	%rd4, %rd2, 16;
	add.s64 	%rd5, %rd1, 16;
	mov.b32 	%r41, 0;
	mov.u32 	%r39, %r2;
$L__BB15_3:
	.pragma "nounroll";
	mul.wide.s32 	%rd11, %r39, 4;
	add.s64 	%rd12, %rd4, %rd11;
	add.s64 	%rd13, %rd5, %rd11;
	setp.eq.s32 	%p5, %r40, 0;
	selp.f32 	%f1, 0f3F800000, 0f00000000, %p5;
	ld.global.f32 	%f2, [%rd3];
	fma.rn.f32 	%f3, %f2, %f1, 0f00000000;
	st.global.f32 	[%rd12+-16], %f3;
	ld.global.f32 	%f4, [%rd13+-16];
	sub.f32 	%f5, %f3, %f4;
	st.global.f32 	[%rd12+-16], %f5;
	add.s32 	%r24, %r41, 1;
	setp.eq.s32 	%p6, %r24, %r1;
	selp.f32 	%f6, 0f3F800000, 0f00000000, %p6;
	ld.global.f32 	%f7, [%rd3];
	fma.rn.f32 	%f8, %f7, %f6, 0f00000000;
	st.global.f32 	[%rd12+-12], %f8;
	ld.global.f32 	%f9, [%rd13+-12];
	sub.f32 	%f10, %f8, %f9;
	st.global.f32 	[%rd12+-12], %f10;
	add.s32 	%r25, %r41, 2;
	setp.eq.s32 	%p7, %r25, %r1;
	selp.f32 	%f11, 0f3F800000, 0f00000000, %p7;
	ld.global.f32 	%f12, [%rd3];
	fma.rn.f32 	%f13, %f12, %f11, 0f00000000;
	st.global.f32 	[%rd12+-8], %f13;
	ld.global.f32 	%f14, [%rd13+-8];
	sub.f32 	%f15, %f13, %f14;
	st.global.f32 	[%rd12+-8], %f15;
	add.s32 	%r26, %r41, 3;
	setp.eq.s32 	%p8, %r26, %r1;
	selp.f32 	%f16, 0f3F800000, 0f00000000, %p8;
	ld.global.f32 	%f17, [%rd3];
	fma.rn.f32 	%f18, %f17, %f16, 0f00000000;
	st.global.f32 	[%rd12+-4], %f18;
	ld.global.f32 	%f19, [%rd13+-4];
	sub.f32 	%f20, %f18, %f19;
	st.global.f32 	[%rd12+-4], %f20;
	add.s32 	%r27, %r41, 4;
	setp.eq.s32 	%p9, %r27, %r1;
	selp.f32 	%f21, 0f3F800000, 0f00000000, %p9;
	ld.global.f32 	%f22, [%rd3];
	fma.rn.f32 	%f23, %f22, %f21, 0f00000000;
	st.global.f32 	[%rd12], %f23;
	ld.global.f32 	%f24, [%rd13];
	sub.f32 	%f25, %f23, %f24;
	st.global.f32 	[%rd12], %f25;
	add.s32 	%r28, %r41, 5;
	setp.eq.s32 	%p10, %r28, %r1;
	selp.f32 	%f26, 0f3F800000, 0f00000000, %p10;
	ld.global.f32 	%f27, [%rd3];
	fma.rn.f32 	%f28, %f27, %f26, 0f00000000;
	st.global.f32 	[%rd12+4], %f28;
	ld.global.f32 	%f29, [%rd13+4];
	sub.f32 	%f30, %f28, %f29;
	st.global.f32 	[%rd12+4], %f30;
	add.s32 	%r29, %r41, 6;
	setp.eq.s32 	%p11, %r29, %r1;
	selp.f32 	%f31, 0f3F800000, 0f00000000, %p11;
	ld.global.f32 	%f32, [%rd3];
	fma.rn.f32 	%f33, %f32, %f31, 0f00000000;
	st.global.f32 	[%rd12+8], %f33;
	ld.global.f32 	%f34, [%rd13+8];
	sub.f32 	%f35, %f33, %f34;
	st.global.f32 	[%rd12+8], %f35;
	add.s32 	%r30, %r41, 7;
	setp.eq.s32 	%p12, %r30, %r1;
	selp.f32 	%f36, 0f3F800000, 0f00000000, %p12;
	ld.global.f32 	%f37, [%rd3];
	fma.rn.f32 	%f38, %f37, %f36, 0f00000000;
	st.global.f32 	[%rd12+12], %f38;
	ld.global.f32 	%f39, [%rd13+12];
	sub.f32 	%f40, %f38, %f39;
	st.global.f32 	[%rd12+12], %f40;
	add.s32 	%r41, %r41, 8;
	add.s32 	%r40, %r40, 8;
	add.s32 	%r39, %r39, 8;
	setp.ne.s32 	%p13, %r41, %r43;
	@%p13 bra 	$L__BB15_3;
$L__BB15_4:
	setp.eq.s32 	%p14, %r3, 0;
	@%p14 bra 	$L__BB15_12;
	and.b32  	%r13, %r18, 3;
	setp.lt.u32 	%p15, %r3, 4;
	@%p15 bra 	$L__BB15_7;
	add.s32 	%r31, %r43, %r2;
	setp.eq.s32 	%p16, %r43, %r1;
	selp.f32 	%f41, 0f3F800000, 0f00000000, %p16;
	ld.global.f32 	%f42, [%rd3];
	fma.rn.f32 	%f43, %f42, %f41, 0f00000000;
	mul.wide.s32 	%rd14, %r31, 4;
	add.s64 	%rd15, %rd2, %rd14;
	st.global.f32 	[%rd15], %f43;
	add.s64 	%rd16, %rd1, %rd14;
	ld.global.f32 	%f44, [%rd16];
	sub.f32 	%f45, %f43, %f44;
	st.global.f32 	[%rd15], %f45;
	add.s32 	%r32, %r43, 1;
	setp.eq.s32 	%p17, %r32, %r1;
	selp.f32 	%f46, 0f3F800000, 0f00000000, %p17;
	ld.global.f32 	%f47, [%rd3];
	fma.rn.f32 	%f48, %f47, %f46, 0f00000000;
	st.global.f32 	[%rd15+4], %f48;
	ld.global.f32 	%f49, [%rd16+4];
	sub.f32 	%f50, %f48, %f49;
	st.global.f32 	[%rd15+4], %f50;
	add.s32 	%r33, %r43, 2;
	setp.eq.s32 	%p18, %r33, %r1;
	selp.f32 	%f51, 0f3F800000, 0f00000000, %p18;
	ld.global.f32 	%f52, [%rd3];
	fma.rn.f32 	%f53, %f52, %f51, 0f00000000;
	st.global.f32 	[%rd15+8], %f53;
	ld.global.f32 	%f54, [%rd16+8];
	sub.f32 	%f55, %f53, %f54;
	st.global.f32 	[%rd15+8], %f55;
	add.s32 	%r34, %r43, 3;
	setp.eq.s32 	%p19, %r34, %r1;
	selp.f32 	%f56, 0f3F800000, 0f00000000, %p19;
	ld.global.f32 	%f57, [%rd3];
	fma.rn.f32 	%f58, %f57, %f56, 0f00000000;
	st.global.f32 	[%rd15+12], %f58;
	ld.global.f32 	%f59, [%rd16+12];
	sub.f32 	%f60, %f58, %f59;
	st.global.f32 	[%rd15+12], %f60;
	add.s32 	%r43, %r43, 4;
$L__BB15_7:
	setp.eq.s32 	%p20, %r13, 0;
	@%p20 bra 	$L__BB15_12;
	setp.eq.s32 	%p21, %r13, 1;
	@%p21 bra 	$L__BB15_10;
	add.s32 	%r35, %r43, %r2;
	setp.eq.s32 	%p22, %r43, %r1;
	selp.f32 	%f61, 0f3F800000, 0f00000000, %p22;
	ld.global.f32 	%f62, [%rd3];
	fma.rn.f32 	%f63, %f62, %f61, 0f00000000;
	mul.wide.s32 	%rd17, %r35, 4;
	add.s64 	%rd18, %rd2, %rd17;
	st.global.f32 	[%rd18], %f63;
	add.s64 	%rd19, %rd1, %rd17;
	ld.global.f32 	%f64, [%rd19];
	sub.f32 	%f65, %f63, %f64;
	st.global.f32 	[%rd18], %f65;
	add.s32 	%r36, %r43, 1;
	setp.eq.s32 	%p23, %r36, %r1;
	selp.f32 	%f66, 0f3F800000, 0f00000000, %p23;
	ld.global.f32 	%f67, [%rd3];
	fma.rn.f32 	%f68, %f67, %f66, 0f00000000;
	st.global.f32 	[%rd18+4], %f68;
	ld.global.f32 	%f69, [%rd19+4];
	sub.f32 	%f70, %f68, %f69;
	st.global.f32 	[%rd18+4], %f70;
	add.s32 	%r43, %r43, 2;
$L__BB15_10:
	and.b32  	%r37, %r18, 1;
	setp.eq.b32 	%p24, %r37, 1;
	not.pred 	%p25, %p24;
	@%p25 bra 	$L__BB15_12;
	add.s32 	%r38, %r43, %r2;
	setp.eq.s32 	%p26, %r43, %r1;
	selp.f32 	%f71, 0f3F800000, 0f00000000, %p26;
	ld.global.f32 	%f72, [%rd3];
	fma.rn.f32 	%f73, %f72, %f71, 0f00000000;
	mul.wide.s32 	%rd20, %r38, 4;
	add.s64 	%rd21, %rd2, %rd20;
	st.global.f32 	[%rd21], %f73;
	add.s64 	%rd22, %rd1, %rd20;
	ld.global.f32 	%f74, [%rd22];
	sub.f32 	%f75, %f73, %f74;
	st.global.f32 	[%rd21], %f75;
$L__BB15_12:
	ret;

}
.entry _Z27meanSquaredErrorForwardPassPfS_S_i(
	.param .u64 .ptr .align 1 _Z27meanSquaredErrorForwardPassPfS_S_i_param_0,
	.param .u64 .ptr .align 1 _Z27meanSquaredErrorForwardPassPfS_S_i_param_1,
	.param .u64 .ptr .align 1 _Z27meanSquaredErrorForwardPassPfS_S_i_param_2,
	.param .u32 _Z27meanSquaredErrorForwardPassPfS_S_i_param_3
)
{
	.reg .pred 	%p<11>;
	.reg .b32 	%r<17>;
	.reg .b32 	%f<70>;
	.reg .b64 	%rd<10>;

	ld.param.u64 	%rd1, [_Z27meanSquaredErrorForwardPassPfS_S_i_param_0];
	ld.param.u64 	%rd2, [_Z27meanSquaredErrorForwardPassPfS_S_i_param_1];
	ld.param.u64 	%rd3, [_Z27meanSquaredErrorForwardPassPfS_S_i_param_2];
	ld.param.u32 	%r2, [_Z27meanSquaredErrorForwardPassPfS_S_i_param_3];
	mov.u32 	%r3, %ntid.x;
	mov.u32 	%r4, %ctaid.x;
	mov.u32 	%r5, %tid.x;
	mad.lo.s32 	%r1, %r3, %r4, %r5;
	setp.ge.s32 	%p1, %r1, %r2;
	@%p1 bra 	$L__BB16_7;
	cvta.to.global.u64 	%rd4, %rd1;
	cvta.to.global.u64 	%rd5, %rd2;
	mul.wide.s32 	%rd6, %r1, 4;
	add.s64 	%rd7, %rd4, %rd6;
	ld.global.f32 	%f8, [%rd7];
	add.s64 	%rd8, %rd5, %rd6;
	ld.global.f32 	%f9, [%rd8];
	sub.f32 	%f1, %f8, %f9;
	abs.f32 	%f2, %f1;
	setp.eq.f32 	%p2, %f1, 0f3F800000;
	mov.f32 	%f69, 0f3F800000;
	@%p2 bra 	$L__BB16_6;
	setp.num.f32 	%p3, %f2, %f2;
	@%p3 bra 	$L__BB16_4;
	mov.f32 	%f65, 0f40000000;
	add.rn.f32 	%f69, %f1, %f65;
	bra.uni 	$L__BB16_6;
$L__BB16_4:
	setp.lt.f32 	%p4, %f2, 0f00800000;
	mul.f32 	%f10, %f2, 0f4B800000;
	selp.f32 	%f11, %f10, %f2, %p4;
	mov.b32 	%r6, %f11;
	add.s32 	%r7, %r6, -1060439283;
	and.b32  	%r8, %r7, -8388608;
	sub.s32 	%r9, %r6, %r8;
	mov.b32 	%f12, %r9;
	cvt.rn.f32.s32 	%f13, %r8;
	selp.f32 	%f14, 0fC1C00000, 0f00000000, %p4;
	fma.rn.f32 	%f15, %f13, 0f34000000, %f14;
	add.f32 	%f16, %f12, 0fBF800000;
	add.f32 	%f17, %f12, 0f3F800000;
	rcp.approx.ftz.f32 	%f18, %f17;
	add.f32 	%f19, %f16, %f16;
	mul.f32 	%f20, %f19, %f18;
	mul.f32 	%f21, %f20, %f20;
	neg.f32 	%f22, %f20;
	sub.f32 	%f23, %f16, %f20;
	add.f32 	%f24, %f23, %f23;
	fma.rn.f32 	%f25, %f22, %f16, %f24;
	mul.rn.f32 	%f26, %f18, %f25;
	fma.rn.f32 	%f27, %f21, 0f3A2C32E4, 0f3B52E7DB;
	fma.rn.f32 	%f28, %f27, %f21, 0f3C93BB73;
	fma.rn.f32 	%f29, %f28, %f21, 0f3DF6384F;
	mul.rn.f32 	%f30, %f29, %f21;
	fma.rn.f32 	%f31, %f20, 0f3FB8AA3B, %f15;
	mul.f32 	%f32, %f30, 0f40400000;
	sub.f32 	%f33, %f15, %f31;
	fma.rn.f32 	%f34, %f20, 0f3FB8AA3B, %f33;
	fma.rn.f32 	%f35, %f26, 0f3FB8AA3B, %f34;
	fma.rn.f32 	%f36, %f20, 0f32A55E34, %f35;
	fma.rn.f32 	%f37, %f32, %f26, %f36;
	fma.rn.f32 	%f38, %f30, %f20, %f37;
	add.rn.f32 	%f39, %f31, %f38;
	mov.f32 	%f40, 0f40000000;
	mul.rn.f32 	%f41, %f39, %f40;
	cvt.rni.f32.f32 	%f42, %f41;
	sub.f32 	%f43, %f41, %f42;
	neg.f32 	%f44, %f41;
	fma.rn.f32 	%f45, %f39, 0f40000000, %f44;
	neg.f32 	%f46, %f31;
	add.rn.f32 	%f47, %f39, %f46;
	neg.f32 	%f48, %f47;
	add.rn.f32 	%f49, %f38, %f48;
	fma.rn.f32 	%f50, %f49, 0f40000000, %f45;
	add.f32 	%f51, %f43, %f50;
	setp.gt.f32 	%p5, %f42, 0f00000000;
	selp.b32 	%r10, 0, -2097152000, %p5;
	setp.neu.f32 	%p6, %f1, 0f00000000;
	setp.neu.f32 	%p7, %f2, 0f7F800000;
	setp.lt.f32 	%p8, %f41, 0f00000000;
	selp.f32 	%f52, 0f00000000, 0f7F800000, %p8;
	abs.f32 	%f53, %f41;
	setp.gt.f32 	%p9, %f53, 0f43180000;
	cvt.rzi.s32.f32 	%r11, %f42;
	shl.b32 	%r12, %r11, 23;
	sub.s32 	%r13, %r12, %r10;
	mov.b32 	%f54, %r13;
	add.s32 	%r14, %r10, 2130706432;
	mov.b32 	%f55, %r14;
	fma.rn.f32 	%f56, %f51, 0f391FCB8E, 0f3AAF85ED;
	fma.rn.f32 	%f57, %f56, %f51, 0f3C1D9856;
	fma.rn.f32 	%f58, %f57, %f51, 0f3D6357BB;
	fma.rn.f32 	%f59, %f58, %f51, 0f3E75FDEC;
	fma.rn.f32 	%f60, %f59, %f51, 0f3F317218;
	fma.rn.f32 	%f61, %f60, %f51, 0f3F800000;
	mul.f32 	%f62, %f61, %f55;
	mul.f32 	%f63, %f62, %f54;
	selp.f32 	%f69, %f52, %f63, %p9;
	and.pred  	%p10, %p6, %p7;
	@%p10 bra 	$L__BB16_6;
	add.f32 	%f64, %f1, %f1;
	mov.b32 	%r15, %f64;
	and.b32  	%r16, %r15, 2147483647;
	mov.b32 	%f69, %r16;
$L__BB16_6:
	cvt.rn.f32.s32 	%f66, %r2;
	div.rn.f32 	%f67, %f69, %f66;
	cvta.to.global.u64 	%rd9, %rd3;
	atom.global.add.f32 	%f68, [%rd9], %f67;
$L__BB16_7:
	ret;

}
.entry _Z28meanSquaredErrorBackwardPassPfS_i(
	.param .u64 .ptr .align 1 _Z28meanSquaredErrorBackwardPassPfS_i_param_0,
	.param .u64 .ptr .align 1 _Z28meanSquaredErrorBackwardPassPfS_i_param_1,
	.param .u32 _Z28meanSquaredErrorBackwardPassPfS_i_param_2
)
{
	.reg .pred 	%p<2>;
	.reg .b32 	%r<6>;
	.reg .b32 	%f<7>;
	.reg .b64 	%rd<8>;

	ld.param.u64 	%rd1, [_Z28meanSquaredErrorBackwardPassPfS_i_param_0];
	ld.param.u64 	%rd2, [_Z28meanSquaredErrorBackwardPassPfS_i_param_1];
	ld.param.u32 	%r2, [_Z28meanSquaredErrorBackwardPassPfS_i_param_2];
	mov.u32 	%r3, %ntid.x;
	mov.u32 	%r4, %ctaid.x;
	mov.u32 	%r5, %tid.x;
	mad.lo.s32 	%r1, %r3, %r4, %r5;
	setp.ge.s32 	%p1, %r1, %r2;
	@%p1 bra 	$L__BB17_2;
	cvta.to.global.u64 	%rd3, %rd1;
	cvta.to.global.u64 	%rd4, %rd2;
	mul.wide.s32 	%rd5, %r1, 4;
	add.s64 	%rd6, %rd3, %rd5;
	ld.global.f32 	%f1, [%rd6];
	add.s64 	%rd7, %rd4, %rd5;
	ld.global.f32 	%f2, [%rd7];
	sub.f32 	%f3, %f1, %f2;
	add.f32 	%f4, %f3, %f3;
	cvt.rn.f32.s32 	%f5, %r2;
	div.rn.f32 	%f6, %f4, %f5;
	st.global.f32 	[%rd6], %f6;
$L__BB17_2:
	ret;

}
.entry _Z28crossEntropyErrorForwardPassPfS_S_i(
	.param .u64 .ptr .align 1 _Z28crossEntropyErrorForwardPassPfS_S_i_param_0,
	.param .u64 .ptr .align 1 _Z28crossEntropyErrorForwardPassPfS_S_i_param_1,
	.param .u64 .ptr .align 1 _Z28crossEntropyErrorForwardPassPfS_S_i_param_2,
	.param .u32 _Z28crossEntropyErrorForwardPassPfS_S_i_param_3
)
{
	.reg .pred 	%p<5>;
	.reg .b32 	%r<10>;
	.reg .b32 	%f<30>;
	.reg .b64 	%rd<10>;

	ld.param.u64 	%rd1, [_Z28crossEntropyErrorForwardPassPfS_S_i_param_0];
	ld.param.u64 	%rd2, [_Z28crossEntropyErrorForwardPassPfS_S_i_param_1];
	ld.param.u64 	%rd3, [_Z28crossEntropyErrorForwardPassPfS_S_i_param_2];
	ld.param.u32 	%r2, [_Z28crossEntropyErrorForwardPassPfS_S_i_param_3];
	mov.u32 	%r3, %ntid.x;
	mov.u32 	%r4, %ctaid.x;
	mov.u32 	%r5, %tid.x;
	mad.lo.s32 	%r1, %r3, %r4, %r5;
	setp.ge.s32 	%p1, %r1, %r2;
	@%p1 bra 	$L__BB18_2;
	cvta.to.global.u64 	%rd4, %rd2;
	cvta.to.global.u64 	%rd5, %rd1;
	cvta.to.global.u64 	%rd6, %rd3;
	mul.wide.s32 	%rd7, %r1, 4;
	add.s64 	%rd8, %rd4, %rd7;
	ld.global.f32 	%f1, [%rd8];
	add.s64 	%rd9, %rd5, %rd7;
	ld.global.f32 	%f2, [%rd9];
	add.f32 	%f3, %f2, 0f3A83126F;
	setp.lt.f32 	%p2, %f3, 0f00800000;
	mul.f32 	%f4, %f3, 0f4B000000;
	selp.f32 	%f5, %f4, %f3, %p2;
	selp.f32 	%f6, 0fC1B80000, 0f00000000, %p2;
	mov.b32 	%r6, %f5;
	add.s32 	%r7, %r6, -1059760811;
	and.b32  	%r8, %r7, -8388608;
	sub.s32 	%r9, %r6, %r8;
	mov.b32 	%f7, %r9;
	cvt.rn.f32.s32 	%f8, %r8;
	fma.rn.f32 	%f9, %f8, 0f34000000, %f6;
	add.f32 	%f10, %f7, 0fBF800000;
	fma.rn.f32 	%f11, %f10, 0fBE055027, 0f3E1039F6;
	fma.rn.f32 	%f12, %f11, %f10, 0fBDF8CDCC;
	fma.rn.f32 	%f13, %f12, %f10, 0f3E0F2955;
	fma.rn.f32 	%f14, %f13, %f10, 0fBE2AD8B9;
	fma.rn.f32 	%f15, %f14, %f10, 0f3E4CED0B;
	fma.rn.f32 	%f16, %f15, %f10, 0fBE7FFF22;
	fma.rn.f32 	%f17, %f16, %f10, 0f3EAAAA78;
	fma.rn.f32 	%f18, %f17, %f10, 0fBF000000;
	mul.f32 	%f19, %f10, %f18;
	fma.rn.f32 	%f20, %f19, %f10, %f10;
	fma.rn.f32 	%f21, %f9, 0f3F317218, %f20;
	setp.gt.u32 	%p3, %r6, 2139095039;
	fma.rn.f32 	%f22, %f5, 0f7F800000, 0f7F800000;
	selp.f32 	%f23, %f22, %f21, %p3;
	setp.eq.f32 	%p4, %f5, 0f00000000;
	cvt.rn.f32.s32 	%f24, %r2;
	neg.f32 	%f25, %f23;
	selp.f32 	%f26, 0f7F800000, %f25, %p4;
	mul.f32 	%f27, %f1, %f26;
	div.rn.f32 	%f28, %f27, %f24;
	atom.global.add.f32 	%f29, [%rd6], %f28;
$L__BB18_2:
	ret;

}
.entry _Z29crossEntropyErrorBackwardPassPfS_i(
	.param .u64 .ptr .align 1 _Z29crossEntropyErrorBackwardPassPfS_i_param_0,
	.param .u64 .ptr .align 1 _Z29crossEntropyErrorBackwardPassPfS_i_param_1,
	.param .u32 _Z29crossEntropyErrorBackwardPassPfS_i_param_2
)
{
	.reg .pred 	%p<2>;
	.reg .b32 	%r<6>;
	.reg .b32 	%f<4>;
	.reg .b64 	%rd<8>;

	ld.param.u64 	%rd1, [_Z29crossEntropyErrorBackwardPassPfS_i_param_0];
	ld.param.u64 	%rd2, [_Z29crossEntropyErrorBackwardPassPfS_i_param_1];
	ld.param.u32 	%r2, [_Z29crossEntropyErrorBackwardPassPfS_i_param_2];
	mov.u32 	%r3, %ntid.x;
	mov.u32 	%r4, %ctaid.x;
	mov.u32 	%r5, %tid.x;
	mad.lo.s32 	%r1, %r3, %r4, %r5;
	setp.ge.s32 	%p1, %r1, %r2;
	@%p1 bra 	$L__BB19_2;
	cvta.to.global.u64 	%rd3, %rd1;
	cvta.to.global.u64 	%rd4, %rd2;
	mul.wide.s32 	%rd5, %r1, 4;
	add.s64 	%rd6, %rd3, %rd5;
	ld.global.f32 	%f1, [%rd6];
	add.s64 	%rd7, %rd4, %rd5;
	ld.global.f32 	%f2, [%rd7];
	sub.f32 	%f3, %f1, %f2;
	st.global.f32 	[%rd6], %f3;
$L__BB19_2:
	ret;

}
	// .globl	_ZN3cub18CUB_300001_SM_10006detail11EmptyKernelIvEEvv
.visible .entry _ZN3cub18CUB_300001_SM_10006detail11EmptyKernelIvEEvv()
{


	ret;

}


// ===== COMPILED SASS (sm_100) =====

	.target	sm_100

	.elftype	@"ET_EXEC"


//--------------------- .note.nv.tkinfo           --------------------------
	.section	.note.nv.tkinfo,"",@"SHT_NOTE"
	.sectionflags	@"SHF_NOTE_NV_TKINFO"
	.tkinfo
        /*0018*/ 	.word	0x00000002
        /*0030*/ 	.string	""
        /*0030*/ 	.string	"ptxas"
        /*0030*/ 	.string	"Cuda compilation tools, release 13.0, V13.0.88"
        /*0030*/ 	.string	"Build cuda_13.0.r13.0/compiler.36424714_0"
        /*0030*/ 	.string	"-arch sm_100 -m 64 "



//--------------------- .note.nv.cuinfo           --------------------------
	.section	.note.nv.cuinfo,"",@"SHT_NOTE"
	.sectionflags	@"SHF_NOTE_NV_CUINFO"
        /*0018*/ 	.short	0x0002
        /*001a*/ 	.short	0x0064
        /*001c*/ 	.short	0x0082
	.zero		2


//--------------------- .nv.info                  --------------------------
	.section	.nv.info,"",@"SHT_CUDA_INFO"
	.align	4


	//----- nvinfo : EIATTR_REGCOUNT
	.align		4
        /*0000*/ 	.byte	0x04, 0x2f
        /*0002*/ 	.short	(.L_53 - .L_52)
	.align		4
.L_52:
        /*0004*/ 	.word	index@(_Z12cuda_matMultPfS_S_iiiii)
        /*0008*/ 	.word	0x00000020


	//----- nvinfo : EIATTR_FRAME_SIZE
	.align		4
.L_53:
        /*000c*/ 	.byte	0x04, 0x11
        /*000e*/ 	.short	(.L_55 - .L_54)
	.align		4
.L_54:
        /*0010*/ 	.word	index@(_Z12cuda_matMultPfS_S_iiiii)
        /*0014*/ 	.word	0x00000000


	//----- nvinfo : EIATTR_REGCOUNT
	.align		4
.L_55:
        /*0018*/ 	.byte	0x04, 0x2f
        /*001a*/ 	.short	(.L_57 - .L_56)
	.align		4
.L_56:
        /*001c*/ 	.word	index@(_Z24cuda_setVectorsEqualFASTPfS_ii)
        /*0020*/ 	.word	0x0000000a


	//----- nvinfo : EIATTR_FRAME_SIZE
	.align		4
.L_57:
        /*0024*/ 	.byte	0x04, 0x11
        /*0026*/ 	.short	(.L_59 - .L_58)
	.align		4
.L_58:
        /*0028*/ 	.word	index@(_Z24cuda_setVectorsEqualFASTPfS_ii)
        /*002c*/ 	.word	0x00000000


	//----- nvinfo : EIATTR_REGCOUNT
	.align		4
.L_59:
        /*0030*/ 	.byte	0x04, 0x2f
        /*0032*/ 	.short	(.L_61 - .L_60)
	.align		4
.L_60:
        /*0034*/ 	.word	index@(_Z15cuda_addVectorsPfS_i)
        /*0038*/ 	.word	0x0000000a


	//----- nvinfo : EIATTR_FRAME_SIZE
	.align		4
.L_61:
        /*003c*/ 	.byte	0x04, 0x11
        /*003e*/ 	.short	(.L_63 - .L_62)
	.align		4
.L_62:
        /*0040*/ 	.word	index@(_Z15cuda_addVectorsPfS_i)
        /*0044*/ 	.word	0x00000000


	//----- nvinfo : EIATTR_REGCOUNT
	.align		4
.L_63:
        /*0048*/ 	.byte	0x04, 0x2f
        /*004a*/ 	.short	(.L_65 - .L_64)
	.align		4
.L_64:
        /*004c*/ 	.word	index@(_Z24cuda_linearUpdateWeightsPfS_iif)
        /*0050*/ 	.word	0x0000000a


	//----- nvinfo : EIATTR_FRAME_SIZE
	.align		4
.L_65:
        /*0054*/ 	.byte	0x04, 0x11
        /*0056*/ 	.short	(.L_67 - .L_66)
	.align		4
.L_66:
        /*0058*/ 	.word	index@(_Z24cuda_linearUpdateWeightsPfS_iif)
        /*005c*/ 	.word	0x00000000


	//----- nvinfo : EIATTR_REGCOUNT
	.align		4
.L_67:
        /*0060*/ 	.byte	0x04, 0x2f
        /*0062*/ 	.short	(.L_69 - .L_68)
	.align		4
.L_68:
        /*0064*/ 	.word	index@(_Z21cuda_linearUpdateBiasPfS_iif)
        /*0068*/ 	.word	0x0000000a


	//----- nvinfo : EIATTR_FRAME_SIZE
	.align		4
.L_69:
        /*006c*/ 	.byte	0x04, 0x11
        /*006e*/ 	.short	(.L_71 - .L_70)
	.align		4
.L_70:
        /*0070*/ 	.word	index@(_Z21cuda_linearUpdateBiasPfS_iif)
        /*0074*/ 	.word	0x00000000


	//----- nvinfo : EIATTR_REGCOUNT
	.align		4
.L_71:
        /*0078*/ 	.byte	0x04, 0x2f
        /*007a*/ 	.short	(.L_73 - .L_72)
	.align		4
.L_72:
        /*007c*/ 	.word	index@(_Z15reluForwardPassPfS_i)
        /*0080*/ 	.word	0x0000000c


	//----- nvinfo : EIATTR_FRAME_SIZE
	.align		4
.L_73:
        /*0084*/ 	.byte	0x04, 0x11
        /*0086*/ 	.short	(.L_75 - .L_74)
	.align		4
.L_74:
        /*0088*/ 	.word	index@(_Z15reluForwardPassPfS_i)
        /*008c*/ 	.word	0x00000000


	//----- nvinfo : EIATTR_REGCOUNT
	.align		4
.L_75:
        /*0090*/ 	.byte	0x04, 0x2f
        /*0092*/ 	.short	(.L_77 - .L_76)
	.align		4
.L_76:
        /*0094*/ 	.word	index@(_Z16reluBackwardPassPfS_i)
        /*0098*/ 	.word	0x0000000a


	//----- nvinfo : EIATTR_FRAME_SIZE
	.align		4
.L_77:
        /*009c*/ 	.byte	0x04, 0x11
        /*009e*/ 	.short	(.L_79 - .L_78)
	.align		4
.L_78:
        /*00a0*/ 	.word	index@(_Z16reluBackwardPassPfS_i)
        /*00a4*/ 	.word	0x00000000


	//----- nvinfo : EIATTR_REGCOUNT
	.align		4
.L_79:
        /*00a8*/ 	.byte	0x04, 0x2f
        /*00aa*/ 	.short	(.L_81 - .L_80)
	.align		4
.L_80:
        /*00ac*/ 	.word	index@(_Z18sigmoidForwardPassPfS_i)
        /*00b0*/ 	.word	0x0000000e


	//----- nvinfo : EIATTR_FRAME_SIZE
	.align		4
.L_81:
        /*00b4*/ 	.byte	0x04, 0x11
        /*00b6*/ 	.short	(.L_83 - .L_82)
	.align		4
.L_82:
        /*00b8*/ 	.word	index@($__internal_5_$__cuda_sm20_rcp_rn_f32_slowpath)
        /*00bc*/ 	.word	0x00000000


	//----- nvinfo : EIATTR_FRAME_SIZE
	.align		4
.L_83:
        /*00c0*/ 	.byte	0x04, 0x11
        /*00c2*/ 	.short	(.L_85 - .L_84)
	.align		4
.L_84:
        /*00c4*/ 	.word	index@(_Z18sigmoidForwardPassPfS_i)
        /*00c8*/ 	.word	0x00000000


	//----- nvinfo : EIATTR_REGCOUNT
	.align		4
.L_85:
        /*00cc*/ 	.byte	0x04, 0x2f
        /*00ce*/ 	.short	(.L_87 - .L_86)
	.align		4
.L_86:
        /*00d0*/ 	.word	index@(_Z19sigmoidBackwardPassPfS_i)
        /*00d4*/ 	.word	0x0000000e


	//----- nvinfo : EIATTR_FRAME_SIZE
	.align		4
.L_87:
        /*00d8*/ 	.byte	0x04, 0x11
        /*00da*/ 	.short	(.L_89 - .L_88)
	.align		4
.L_88:
        /*00dc*/ 	.word	index@($__internal_4_$__cuda_sm20_rcp_rn_f32_slowpath)
        /*00e0*/ 	.word	0x00000000


	//----- nvinfo : EIATTR_FRAME_SIZE
	.align		4
.L_89:
        /*00e4*/ 	.byte	0x04, 0x11
        /*00e6*/ 	.short	(.L_91 - .L_90)
	.align		4
.L_90:
        /*00e8*/ 	.word	index@(_Z19sigmoidBackwardPassPfS_i)
        /*00ec*/ 	.word	0x00000000


	//----- nvinfo : EIATTR_REGCOUNT
	.align		4
.L_91:
        /*00f0*/ 	.byte	0x04, 0x2f
        /*00f2*/ 	.short	(.L_93 - .L_92)
	.align		4
.L_92:
        /*00f4*/ 	.word	index@(_Z15tanhForwardPassPfS_i)
        /*00f8*/ 	.word	0x0000000e


	//----- nvinfo : EIATTR_FRAME_SIZE
	.align		4
.L_93:
        /*00fc*/ 	.byte	0x04, 0x11
        /*00fe*/ 	.short	(.L_95 - .L_94)
	.align		4
.L_94:
        /*0100*/ 	.word	index@(_Z15tanhForwardPassPfS_i)
        /*0104*/ 	.word	0x00000000


	//----- nvinfo : EIATTR_REGCOUNT
	.align		4
.L_95:
        /*0108*/ 	.byte	0x04, 0x2f
        /*010a*/ 	.short	(.L_97 - .L_96)
	.align		4
.L_96:
        /*010c*/ 	.word	index@(_Z16tanhBackwardPassPfS_i)
        /*0110*/ 	.word	0x0000000d


	//----- nvinfo : EIATTR_FRAME_SIZE
	.align		4
.L_97:
        /*0114*/ 	.byte	0x04, 0x11
        /*0116*/ 	.short	(.L_99 - .L_98)
	.align		4
.L_98:
        /*0118*/ 	.word	index@(_Z16tanhBackwardPassPfS_i)
        /*011c*/ 	.word	0x00000000


	//----- nvinfo : EIATTR_REGCOUNT
	.align		4
.L_99:
        /*0120*/ 	.byte	0x04, 0x2f
        /*0122*/ 	.short	(.L_101 - .L_100)
	.align		4
.L_100:
        /*0124*/ 	.word	index@(_Z14calcSoftmaxMaxPfS_i)
        /*0128*/ 	.word	0x0000000a


	//----- nvinfo : EIATTR_FRAME_SIZE
	.align		4
.L_101:
        /*012c*/ 	.byte	0x04, 0x11
        /*012e*/ 	.short	(.L_103 - .L_102)
	.align		4
.L_102:
        /*0130*/ 	.word	index@(_Z14calcSoftmaxMaxPfS_i)
        /*0134*/ 	.word	0x00000000


	//----- nvinfo : EIATTR_REGCOUNT
	.align		4
.L_103:
        /*0138*/ 	.byte	0x04, 0x2f
        /*013a*/ 	.short	(.L_105 - .L_104)
	.align		4
.L_104:
        /*013c*/ 	.word	index@(_Z14calcSoftmaxSumPfS_S_i)
        /*0140*/ 	.word	0x0000000c


	//----- nvinfo : EIATTR_FRAME_SIZE
	.align		4
.L_105:
        /*0144*/ 	.byte	0x04, 0x11
        /*0146*/ 	.short	(.L_107 - .L_106)
	.align		4
.L_106:
        /*0148*/ 	.word	index@(_Z14calcSoftmaxSumPfS_S_i)
        /*014c*/ 	.word	0x00000000


	//----- nvinfo : EIATTR_REGCOUNT
	.align		4
.L_107:
        /*0150*/ 	.byte	0x04, 0x2f
        /*0152*/ 	.short	(.L_109 - .L_108)
	.align		4
.L_108:
        /*0154*/ 	.word	index@(_Z18softmaxForwardPassPfS_S_S_i)
        /*0158*/ 	.word	0x00000010


	//----- nvinfo : EIATTR_FRAME_SIZE
	.align		4
.L_109:
        /*015c*/ 	.byte	0x04, 0x11
        /*015e*/ 	.short	(.L_111 - .L_110)
	.align		4
.L_110:
        /*0160*/ 	.word	index@($__internal_3_$__cuda_sm3x_div_rn_noftz_f32_slowpath)
        /*0164*/ 	.word	0x00000000


	//----- nvinfo : EIATTR_FRAME_SIZE
	.align		4
.L_111:
        /*0168*/ 	.byte	0x04, 0x11
        /*016a*/ 	.short	(.L_113 - .L_112)
	.align		4
.L_112:
        /*016c*/ 	.word	index@(_Z18softmaxForwardPassPfS_S_S_i)
        /*0170*/ 	.word	0x00000000


	//----- nvinfo : EIATTR_REGCOUNT
	.align		4
.L_113:
        /*0174*/ 	.byte	0x04, 0x2f
        /*0176*/ 	.short	(.L_115 - .L_114)
	.align		4
.L_114:
        /*0178*/ 	.word	index@(_Z16_softmaxCalcS_STPfS_i)
        /*017c*/ 	.word	0x00000018


	//----- nvinfo : EIATTR_FRAME_SIZE
	.align		4
.L_115:
        /*0180*/ 	.byte	0x04, 0x11
        /*0182*/ 	.short	(.L_117 - .L_116)
	.align		4
.L_116:
        /*0184*/ 	.word	index@(_Z16_softmaxCalcS_STPfS_i)
        /*0188*/ 	.word	0x00000000


	//----- nvinfo : EIATTR_REGCOUNT
	.align		4
.L_117:
        /*018c*/ 	.byte	0x04, 0x2f
        /*018e*/ 	.short	(.L_119 - .L_118)
	.align		4
.L_118:
        /*0190*/ 	.word	index@(_Z18_softmaxCalcDiag_SPfS_S_i)
        /*0194*/ 	.word	0x00000018


	//----- nvinfo : EIATTR_FRAME_SIZE
	.align		4
.L_119:
        /*0198*/ 	.byte	0x04, 0x11
        /*019a*/ 	.short	(.L_121 - .L_120)
	.align		4
.L_120:
        /*019c*/ 	.word	index@(_Z18_softmaxCalcDiag_SPfS_S_i)
        /*01a0*/ 	.word	0x00000000


	//----- nvinfo : EIATTR_REGCOUNT
	.align		4
.L_121:
        /*01a4*/ 	.byte	0x04, 0x2f
        /*01a6*/ 	.short	(.L_123 - .L_122)
	.align		4
.L_122:
        /*01a8*/ 	.word	index@(_Z27meanSquaredErrorForwardPassPfS_S_i)
        /*01ac*/ 	.word	0x00000010


	//----- nvinfo : EIATTR_FRAME_SIZE
	.align		4
.L_123:
        /*01b0*/ 	.byte	0x04, 0x11
        /*01b2*/ 	.short	(.L_125 - .L_124)
	.align		4
.L_124:
        /*01b4*/ 	.word	index@($__internal_2_$__cuda_sm3x_div_rn_noftz_f32_slowpath)
        /*01b8*/ 	.word	0x00000000


	//----- nvinfo : EIATTR_FRAME_SIZE
	.align		4
.L_125:
        /*01bc*/ 	.byte	0x04, 0x11
        /*01be*/ 	.short	(.L_127 - .L_126)
	.align		4
.L_126:
        /*01c0*/ 	.word	index@(_Z27meanSquaredErrorForwardPassPfS_S_i)
        /*01c4*/ 	.word	0x00000000


	//----- nvinfo : EIATTR_REGCOUNT
	.align		4
.L_127:
        /*01c8*/ 	.byte	0x04, 0x2f
        /*01ca*/ 	.short	(.L_129 - .L_128)
	.align		4
.L_128:
        /*01cc*/ 	.word	index@(_Z28meanSquaredErrorBackwardPassPfS_i)
        /*01d0*/ 	.word	0x00000011


	//----- nvinfo : EIATTR_FRAME_SIZE
	.align		4
.L_129:
        /*01d4*/ 	.byte	0x04, 0x11
        /*01d6*/ 	.short	(.L_131 - .L_130)
	.align		4
.L_130:
        /*01d8*/ 	.word	index@($__internal_1_$__cuda_sm3x_div_rn_noftz_f32_slowpath)
        /*01dc*/ 	.word	0x00000000


	//----- nvinfo : EIATTR_FRAME_SIZE
	.align		4
.L_131:
        /*01e0*/ 	.byte	0x04, 0x11
        /*01e2*/ 	.short	(.L_133 - .L_132)
	.align		4
.L_132:
        /*01e4*/ 	.word	index@(_Z28meanSquaredErrorBackwardPassPfS_i)
        /*01e8*/ 	.word	0x00000000


	//----- nvinfo : EIATTR_REGCOUNT
	.align		4
.L_133:
        /*01ec*/ 	.byte	0x04, 0x2f
        /*01ee*/ 	.short	(.L_135 - .L_134)
	.align		4
.L_134:
        /*01f0*/ 	.word	index@(_Z28crossEntropyErrorForwardPassPfS_S_i)
        /*01f4*/ 	.word	0x0000000e


	//----- nvinfo : EIATTR_FRAME_SIZE
	.align		4
.L_135:
        /*01f8*/ 	.byte	0x04, 0x11
        /*01fa*/ 	.short	(.L_137 - .L_136)
	.align		4
.L_136:
        /*01fc*/ 	.word	index@($__internal_0_$__cuda_sm3x_div_rn_noftz_f32_slowpath)
        /*0200*/ 	.word	0x00000000


	//----- nvinfo : EIATTR_FRAME_SIZE
	.align		4
.L_137:
        /*0204*/ 	.byte	0x04, 0x11
        /*0206*/ 	.short	(.L_139 - .L_138)
	.align		4
.L_138:
        /*0208*/ 	.word	index@(_Z28crossEntropyErrorForwardPassPfS_S_i)
        /*020c*/ 	.word	0x00000000


	//----- nvinfo : EIATTR_REGCOUNT
	.align		4
.L_139:
        /*0210*/ 	.byte	0x04, 0x2f
        /*0212*/ 	.short	(.L_141 - .L_140)
	.align		4
.L_140:
        /*0214*/ 	.word	index@(_Z29crossEntropyErrorBackwardPassPfS_i)
        /*0218*/ 	.word	0x0000000a


	//----- nvinfo : EIATTR_FRAME_SIZE
	.align		4
.L_141:
        /*021c*/ 	.byte	0x04, 0x11
        /*021e*/ 	.short	(.L_143 - .L_142)
	.align		4
.L_142:
        /*0220*/ 	.word	index@(_Z29crossEntropyErrorBackwardPassPfS_i)
        /*0224*/ 	.word	0x00000000


	//----- nvinfo : EIATTR_REGCOUNT
	.align		4
.L_143:
        /*0228*/ 	.byte	0x04, 0x2f
        /*022a*/ 	.short	(.L_145 - .L_144)
	.align		4
.L_144:
        /*022c*/ 	.word	index@(_ZN3cub18CUB_300001_SM_10006detail11EmptyKernelIvEEvv)
        /*0230*/ 	.word	0x00000004


	//----- nvinfo : EIATTR_FRAME_SIZE
	.align		4
.L_145:
        /*0234*/ 	.byte	0x04, 0x11
        /*0236*/ 	.short	(.L_147 - .L_146)
	.align		4
.L_146:
        /*0238*/ 	.word	index@(_ZN3cub18CUB_300001_SM_10006detail11EmptyKernelIvEEvv)
        /*023c*/ 	.word	0x00000000


	//----- nvinfo : EIATTR_MIN_STACK_SIZE
	.align		4
.L_147:
        /*0240*/ 	.byte	0x04, 0x12
        /*0242*/ 	.short	(.L_149 - .L_148)
	.align		4
.L_148:
        /*0244*/ 	.word	index@(_Z29crossEntropyErrorBackwardPassPfS_i)
        /*0248*/ 	.word	0x00000000


	//----- nvinfo : EIATTR_MIN_STACK_SIZE
	.align		4
.L_149:
        /*024c*/ 	.byte	0x04, 0x12
        /*024e*/ 	.short	(.L_151 - .L_150)
	.align		4
.L_150:
        /*0250*/ 	.word	index@(_Z28crossEntropyErrorForwardPassPfS_S_i)
        /*0254*/ 	.word	0x00000000


	//----- nvinfo : EIATTR_MIN_STACK_SIZE
	.align		4
.L_151:
        /*0258*/ 	.byte	0x04, 0x12
        /*025a*/ 	.short	(.L_153 - .L_152)
	.align		4
.L_152:
        /*025c*/ 	.word	index@(_Z28meanSquaredErrorBackwardPassPfS_i)
        /*0260*/ 	.word	0x00000000


	//----- nvinfo : EIATTR_MIN_STACK_SIZE
	.align		4
.L_153:
        /*0264*/ 	.byte	0x04, 0x12
        /*0266*/ 	.short	(.L_155 - .L_154)
	.align		4
.L_154:
        /*0268*/ 	.word	index@(_Z27meanSquaredErrorForwardPassPfS_S_i)
        /*026c*/ 	.word	0x00000000


	//----- nvinfo : EIATTR_MIN_STACK_SIZE
	.align		4
.L_155:
        /*0270*/ 	.byte	0x04, 0x12
        /*0272*/ 	.short	(.L_157 - .L_156)
	.align		4
.L_156:
        /*0274*/ 	.word	index@(_Z18_softmaxCalcDiag_SPfS_S_i)
        /*0278*/ 	.word	0x00000000


	//----- nvinfo : EIATTR_MIN_STACK_SIZE
	.align		4
.L_157:
        /*027c*/ 	.byte	0x04, 0x12
        /*027e*/ 	.short	(.L_159 - .L_158)
	.align		4
.L_158:
        /*0280*/ 	.word	index@(_Z16_softmaxCalcS_STPfS_i)
        /*0284*/ 	.word	0x00000000


	//----- nvinfo : EIATTR_MIN_STACK_SIZE
	.align		4
.L_159:
        /*0288*/ 	.byte	0x04, 0x12
        /*028a*/ 	.short	(.L_161 - .L_160)
	.align		4
.L_160:
        /*028c*/ 	.word	index@(_Z18softmaxForwardPassPfS_S_S_i)
        /*0290*/ 	.word	0x00000000


	//----- nvinfo : EIATTR_MIN_STACK_SIZE
	.align		4
.L_161:
        /*0294*/ 	.byte	0x04, 0x12
        /*0296*/ 	.short	(.L_163 - .L_162)
	.align		4
.L_162:
        /*0298*/ 	.word	index@(_Z14calcSoftmaxSumPfS_S_i)
        /*029c*/ 	.word	0x00000000


	//----- nvinfo : EIATTR_MIN_STACK_SIZE
	.align		4
.L_163:
        /*02a0*/ 	.byte	0x04, 0x12
        /*02a2*/ 	.short	(.L_165 - .L_164)
	.align		4
.L_164:
        /*02a4*/ 	.word	index@(_Z14calcSoftmaxMaxPfS_i)
        /*02a8*/ 	.word	0x00000000


	//----- nvinfo : EIATTR_MIN_STACK_SIZE
	.align		4
.L_165:
        /*02ac*/ 	.byte	0x04, 0x12
        /*02ae*/ 	.short	(.L_167 - .L_166)
	.align		4
.L_166:
        /*02b0*/ 	.word	index@(_Z16tanhBackwardPassPfS_i)
        /*02b4*/ 	.word	0x00000000


	//----- nvinfo : EIATTR_MIN_STACK_SIZE
	.align		4
.L_167:
        /*02b8*/ 	.byte	0x04, 0x12
        /*02ba*/ 	.short	(.L_169 - .L_168)
	.align		4
.L_168:
        /*02bc*/ 	.word	index@(_Z15tanhForwardPassPfS_i)
        /*02c0*/ 	.word	0x00000000


	//----- nvinfo : EIATTR_MIN_STACK_SIZE
	.align		4
.L_169:
        /*02c4*/ 	.byte	0x04, 0x12
        /*02c6*/ 	.short	(.L_171 - .L_170)
	.align		4
.L_170:
        /*02c8*/ 	.word	index@(_Z19sigmoidBackwardPassPfS_i)
        /*02cc*/ 	.word	0x00000000


	//----- nvinfo : EIATTR_MIN_STACK_SIZE
	.align		4
.L_171:
        /*02d0*/ 	.byte	0x04, 0x12
        /*02d2*/ 	.short	(.L_173 - .L_172)
	.align		4
.L_172:
        /*02d4*/ 	.word	index@(_Z18sigmoidForwardPassPfS_i)
        /*02d8*/ 	.word	0x00000000


	//----- nvinfo : EIATTR_MIN_STACK_SIZE
	.align		4
.L_173:
        /*02dc*/ 	.byte	0x04, 0x12
        /*02de*/ 	.short	(.L_175 - .L_174)
	.align		4
.L_174:
        /*02e0*/ 	.word	index@(_Z16reluBackwardPassPfS_i)
        /*02e4*/ 	.word	0x00000000


	//----- nvinfo : EIATTR_MIN_STACK_SIZE
	.align		4
.L_175:
        /*02e8*/ 	.byte	0x04, 0x12
        /*02ea*/ 	.short	(.L_177 - .L_176)
	.align		4
.L_176:
        /*02ec*/ 	.word	index@(_Z15reluForwardPassPfS_i)
        /*02f0*/ 	.word	0x00000000


	//----- nvinfo : EIATTR_MIN_STACK_SIZE
	.align		4
.L_177:
        /*02f4*/ 	.byte	0x04, 0x12
        /*02f6*/ 	.short	(.L_179 - .L_178)
	.align		4
.L_178:
        /*02f8*/ 	.word	index@(_Z21cuda_linearUpdateBiasPfS_iif)
        /*02fc*/ 	.word	0x00000000


	//----- nvinfo : EIATTR_MIN_STACK_SIZE
	.align		4
.L_179:
        /*0300*/ 	.byte	0x04, 0x12
        /*0302*/ 	.short	(.L_181 - .L_180)
	.align		4
.L_180:
        /*0304*/ 	.word	index@(_Z24cuda_linearUpdateWeightsPfS_iif)
        /*0308*/ 	.word	0x00000000


	//----- nvinfo : EIATTR_MIN_STACK_SIZE
	.align		4
.L_181:
        /*030c*/ 	.byte	0x04, 0x12
        /*030e*/ 	.short	(.L_183 - .L_182)
	.align		4
.L_182:
        /*0310*/ 	.word	index@(_Z15cuda_addVectorsPfS_i)
        /*0314*/ 	.word	0x00000000


	//----- nvinfo : EIATTR_MIN_STACK_SIZE
	.align		4
.L_183:
        /*0318*/ 	.byte	0x04, 0x12
        /*031a*/ 	.short	(.L_185 - .L_184)
	.align		4
.L_184:
        /*031c*/ 	.word	index@(_Z24cuda_setVectorsEqualFASTPfS_ii)
        /*0320*/ 	.word	0x00000000


	//----- nvinfo : EIATTR_MIN_STACK_SIZE
	.align		4
.L_185:
        /*0324*/ 	.byte	0x04, 0x12
        /*0326*/ 	.short	(.L_187 - .L_186)
	.align		4
.L_186:
        /*0328*/ 	.word	index@(_Z12cuda_matMultPfS_S_iiiii)
        /*032c*/ 	.word	0x00000000


	//----- nvinfo : EIATTR_MIN_STACK_SIZE
	.align		4
.L_187:
        /*0330*/ 	.byte	0x04, 0x12
        /*0332*/ 	.short	(.L_189 - .L_188)
	.align		4
.L_188:
        /*0334*/ 	.word	index@(_ZN3cub18CUB_300001_SM_10006detail11EmptyKernelIvEEvv)
        /*0338*/ 	.word	0x00000000
.L_189:


//--------------------- .nv.compat                --------------------------
	.section	.nv.compat,"",@"SHT_CUDA_COMPAT_INFO"
	.align	4
        /*0000*/ 	.byte	0x02, 0x09, 0x00, 0x00, 0x02, 0x02, 0x01, 0x00, 0x02, 0x05, 0x05, 0x00, 0x03, 0x07, 0x01, 0x01
        /*0010*/ 	.byte	0x02, 0x03, 0x00, 0x00, 0x02, 0x06, 0x01, 0x00, 0x04, 0x0b, 0x08, 0x00, 0x01, 0x00, 0x00, 0x00
        /*0020*/ 	.byte	0x00, 0x00, 0x00, 0x00


//--------------------- .nv.info._ZN3cub18CUB_300001_SM_10006detail11EmptyKernelIvEEvv --------------------------
	.section	.nv.info._ZN3cub18CUB_300001_SM_10006detail11EmptyKernelIvEEvv,"",@"SHT_CUDA_INFO"
	.sectionflags	@""
	.align	4


	//----- nvinfo : EIATTR_CUDA_API_VERSION
	.align		4
        /*0000*/ 	.byte	0x04, 0x37
        /*0002*/ 	.short	(.L_191 - .L_190)
.L_190:
        /*0004*/ 	.word	0x00000082


	//----- nvinfo : EIATTR_SPARSE_MMA_MASK
	.align		4
.L_191:
        /*0008*/ 	.byte	0x03, 0x50
        /*000a*/ 	.short	0x0000


	//----- nvinfo : EIATTR_MAXREG_COUNT
	.align		4
        /*000c*/ 	.byte	0x03, 0x1b
        /*000e*/ 	.short	0x00ff


	//----- nvinfo : EIATTR_MERCURY_ISA_VERSION
	.align		4
        /*0010*/ 	.byte	0x03, 0x5f
        /*0012*/ 	.short	0x0101


	//----- nvinfo : EIATTR_VRC_CTA_INIT_COUNT
	.align		4
        /*0014*/ 	.byte	0x02, 0x4a
	.zero		1
	.zero		1


	//----- nvinfo : EIATTR_EXIT_INSTR_OFFSETS
	.align		4
        /*0018*/ 	.byte	0x04, 0x1c
        /*001a*/ 	.short	(.L_193 - .L_192)


	//   ....[0]....
.L_192:
        /*001c*/ 	.word	0x00000010


	//----- nvinfo : EIATTR_SW_WAR
	.align		4
.L_193:
        /*0020*/ 	.byte	0x04, 0x36
        /*0022*/ 	.short	(.L_195 - .L_194)
.L_194:
        /*0024*/ 	.word	0x00000008
.L_195:


//--------------------- .nv.info._Z29crossEntropyErrorBackwardPassPfS_i --------------------------
	.section	.nv.info._Z29crossEntropyErrorBackwardPassPfS_i,"",@"SHT_CUDA_INFO"
	.sectionflags	@""
	.align	4


	//----- nvinfo : EIATTR_CUDA_API_VERSION
	.align		4
        /*0000*/ 	.byte	0x04, 0x37
        /*0002*/ 	.short	(.L_197 - .L_196)
.L_196:
        /*0004*/ 	.word	0x00000082


	//----- nvinfo : EIATTR_KPARAM_INFO
	.align		4
.L_197:
        /*0008*/ 	.byte	0x04, 0x17
        /*000a*/ 	.short	(.L_199 - .L_198)
.L_198:
        /*000c*/ 	.word	0x00000000
        /*0010*/ 	.short	0x0002
        /*0012*/ 	.short	0x0010
        /*0014*/ 	.byte	0x00, 0xf0, 0x11, 0x00


	//----- nvinfo : EIATTR_KPARAM_INFO
	.align		4
.L_199:
        /*0018*/ 	.byte	0x04, 0x17
        /*001a*/ 	.short	(.L_201 - .L_200)
.L_200:
        /*001c*/ 	.word	0x00000000
        /*0020*/ 	.short	0x0001
        /*0022*/ 	.short	0x0008
        /*0024*/ 	.byte	0x00, 0xf5, 0x21, 0x00


	//----- nvinfo : EIATTR_KPARAM_INFO
	.align		4
.L_201:
        /*0028*/ 	.byte	0x04, 0x17
        /*002a*/ 	.short	(.L_203 - .L_202)
.L_202:
        /*002c*/ 	.word	0x00000000
        /*0030*/ 	.short	0x0000
        /*0032*/ 	.short	0x0000
        /*0034*/ 	.byte	0x00, 0xf5, 0x21, 0x00


	//----- nvinfo : EIATTR_SPARSE_MMA_MASK
	.align		4
.L_203:
        /*0038*/ 	.byte	0x03, 0x50
        /*003a*/ 	.short	0x0000


	//----- nvinfo : EIATTR_MAXREG_COUNT
	.align		4
        /*003c*/ 	.byte	0x03, 0x1b
        /*003e*/ 	.short	0x00ff


	//----- nvinfo : EIATTR_MERCURY_ISA_VERSION
	.align		4
        /*0040*/ 	.byte	0x03, 0x5f
        /*0042*/ 	.short	0x0101


	//----- nvinfo : EIATTR_VRC_CTA_INIT_COUNT
	.align		4
        /*0044*/ 	.byte	0x02, 0x4a
	.zero		1
	.zero		1


	//----- nvinfo : EIATTR_EXIT_INSTR_OFFSETS
	.align		4
        /*0048*/ 	.byte	0x04, 0x1c
        /*004a*/ 	.short	(.L_205 - .L_204)


	//   ....[0]....
.L_204:
        /*004c*/ 	.word	0x00000070


	//   ....[1]....
        /*0050*/ 	.word	0x00000110


	//----- nvinfo : EIATTR_CBANK_PARAM_SIZE
	.align		4
.L_205:
        /*0054*/ 	.byte	0x03, 0x19
        /*0056*/ 	.short	0x0014


	//----- nvinfo : EIATTR_PARAM_CBANK
	.align		4
        /*0058*/ 	.byte	0x04, 0x0a
        /*005a*/ 	.short	(.L_207 - .L_206)
	.align		4
.L_206:
        /*005c*/ 	.word	index@(.nv.constant0._Z29crossEntropyErrorBackwardPassPfS_i)
        /*0060*/ 	.short	0x0380
        /*0062*/ 	.short	0x0014


	//----- nvinfo : EIATTR_SW_WAR
	.align		4
.L_207:
        /*0064*/ 	.byte	0x04, 0x36
        /*0066*/ 	.short	(.L_209 - .L_208)
.L_208:
        /*0068*/ 	.word	0x00000008
.L_209:


//--------------------- .nv.info._Z28crossEntropyErrorForwardPassPfS_S_i --------------------------
	.section	.nv.info._Z28crossEntropyErrorForwardPassPfS_S_i,"",@"SHT_CUDA_INFO"
	.sectionflags	@""
	.align	4


	//----- nvinfo : EIATTR_CUDA_API_VERSION
	.align		4
        /*0000*/ 	.byte	0x04, 0x37
        /*0002*/ 	.short	(.L_211 - .L_210)
.L_210:
        /*0004*/ 	.word	0x00000082


	//----- nvinfo : EIATTR_KPARAM_INFO
	.align		4
.L_211:
        /*0008*/ 	.byte	0x04, 0x17
        /*000a*/ 	.short	(.L_213 - .L_212)
.L_212:
        /*000c*/ 	.word	0x00000000
        /*0010*/ 	.short	0x0003
        /*0012*/ 	.short	0x0018
        /*0014*/ 	.byte	0x00, 0xf0, 0x11, 0x00


	//----- nvinfo : EIATTR_KPARAM_INFO
	.align		4
.L_213:
        /*0018*/ 	.byte	0x04, 0x17
        /*001a*/ 	.short	(.L_215 - .L_214)
.L_214:
        /*001c*/ 	.word	0x00000000
        /*0020*/ 	.short	0x0002
        /*0022*/ 	.short	0x0010
        /*0024*/ 	.byte	0x00, 0xf5, 0x21, 0x00


	//----- nvinfo : EIATTR_KPARAM_INFO
	.align		4
.L_215:
        /*0028*/ 	.byte	0x04, 0x17
        /*002a*/ 	.short	(.L_217 - .L_216)
.L_216:
        /*002c*/ 	.word	0x00000000
        /*0030*/ 	.short	0x0001
        /*0032*/ 	.short	0x0008
        /*0034*/ 	.byte	0x00, 0xf5, 0x21, 0x00


	//----- nvinfo : EIATTR_KPARAM_INFO
	.align		4
.L_217:
        /*0038*/ 	.byte	0x04, 0x17
        /*003a*/ 	.short	(.L_219 - .L_218)
.L_218:
        /*003c*/ 	.word	0x00000000
        /*0040*/ 	.short	0x0000
        /*0042*/ 	.short	0x0000
        /*0044*/ 	.byte	0x00, 0xf5, 0x21, 0x00


	//----- nvinfo : EIATTR_SPARSE_MMA_MASK
	.align		4
.L_219:
        /*0048*/ 	.byte	0x03, 0x50
        /*004a*/ 	.short	0x0000


	//----- nvinfo : EIATTR_MAXREG_COUNT
	.align		4
        /*004c*/ 	.byte	0x03, 0x1b
        /*004e*/ 	.short	0x00ff


	//----- nvinfo : EIATTR_MERCURY_ISA_VERSION
	.align		4
        /*0050*/ 	.byte	0x03, 0x5f
        /*0052*/ 	.short	0x0101


	//----- nvinfo : EIATTR_VRC_CTA_INIT_COUNT
	.align		4
        /*0054*/ 	.byte	0x02, 0x4a
	.zero		1
	.zero		1


	//----- nvinfo : EIATTR_EXIT_INSTR_OFFSETS
	.align		4
        /*0058*/ 	.byte	0x04, 0x1c
        /*005a*/ 	.short	(.L_221 - .L_220)


	//   ....[0]....
.L_220:
        /*005c*/ 	.word	0x00000070


	//   ....[1]....
        /*0060*/ 	.word	0x000003a0


	//----- nvinfo : EIATTR_CRS_STACK_SIZE
	.align		4
.L_221:
        /*0064*/ 	.byte	0x04, 0x1e
        /*0066*/ 	.short	(.L_223 - .L_222)
.L_222:
        /*0068*/ 	.word	0x00000000


	//----- nvinfo : EIATTR_CBANK_PARAM_SIZE
	.align		4
.L_223:
        /*006c*/ 	.byte	0x03, 0x19
        /*006e*/ 	.short	0x001c


	//----- nvinfo : EIATTR_PARAM_CBANK
	.align		4
        /*0070*/ 	.byte	0x04, 0x0a
        /*0072*/ 	.short	(.L_225 - .L_224)
	.align		4
.L_224:
        /*0074*/ 	.word	index@(.nv.constant0._Z28crossEntropyErrorForwardPassPfS_S_i)
        /*0078*/ 	.short	0x0380
        /*007a*/ 	.short	0x001c


	//----- nvinfo : EIATTR_SW_WAR
	.align		4
.L_225:
        /*007c*/ 	.byte	0x04, 0x36
        /*007e*/ 	.short	(.L_227 - .L_226)
.L_226:
        /*0080*/ 	.word	0x00000008
.L_227:


//--------------------- .nv.info._Z28meanSquaredErrorBackwardPassPfS_i --------------------------
	.section	.nv.info._Z28meanSquaredErrorBackwardPassPfS_i,"",@"SHT_CUDA_INFO"
	.sectionflags	@""
	.align	4


	//----- nvinfo : EIATTR_CUDA_API_VERSION
	.align		4
        /*0000*/ 	.byte	0x04, 0x37
        /*0002*/ 	.short	(.L_229 - .L_228)
.L_228:
        /*0004*/ 	.word	0x00000082


	//----- nvinfo : EIATTR_KPARAM_INFO
	.align		4
.L_229:
        /*0008*/ 	.byte	0x04, 0x17
        /*000a*/ 	.short	(.L_231 - .L_230)
.L_230:
        /*000c*/ 	.word	0x00000000
        /*0010*/ 	.short	0x0002
        /*0012*/ 	.short	0x0010
        /*0014*/ 	.byte	0x00, 0xf0, 0x11, 0x00


	//----- nvinfo : EIATTR_KPARAM_INFO
	.align		4
.L_231:
        /*0018*/ 	.byte	0x04, 0x17
        /*001a*/ 	.short	(.L_233 - .L_232)
.L_232:
        /*001c*/ 	.word	0x00000000
        /*0020*/ 	.short	0x0001
        /*0022*/ 	.short	0x0008
        /*0024*/ 	.byte	0x00, 0xf5, 0x21, 0x00


	//----- nvinfo : EIATTR_KPARAM_INFO
	.align		4
.L_233:
        /*0028*/ 	.byte	0x04, 0x17
        /*002a*/ 	.short	(.L_235 - .L_234)
.L_234:
        /*002c*/ 	.word	0x00000000
        /*0030*/ 	.short	0x0000
        /*0032*/ 	.short	0x0000
        /*0034*/ 	.byte	0x00, 0xf5, 0x21, 0x00


	//----- nvinfo : EIATTR_SPARSE_MMA_MASK
	.align		4
.L_235:
        /*0038*/ 	.byte	0x03, 0x50
        /*003a*/ 	.short	0x0000


	//----- nvinfo : EIATTR_MAXREG_COUNT
	.align		4
        /*003c*/ 	.byte	0x03, 0x1b
        /*003e*/ 	.short	0x00ff


	//----- nvinfo : EIATTR_MERCURY_ISA_VERSION
	.align		4
        /*0040*/ 	.byte	0x03, 0x5f
        /*0042*/ 	.short	0x0101


	//----- nvinfo : EIATTR_VRC_CTA_INIT_COUNT
	.align		4
        /*0044*/ 	.byte	0x02, 0x4a
	.zero		1
	.zero		1


	//----- nvinfo : EIATTR_EXIT_INSTR_OFFSETS
	.align		4
        /*0048*/ 	.byte	0x04, 0x1c
        /*004a*/ 	.short	(.L_237 - .L_236)


	//   ....[0]....
.L_236:
        /*004c*/ 	.word	0x00000070


	//   ....[1]....
        /*0050*/ 	.word	0x00000200


	//----- nvinfo : EIATTR_CRS_STACK_SIZE
	.align		4
.L_237:
        /*0054*/ 	.byte	0x04, 0x1e
        /*0056*/ 	.short	(.L_239 - .L_238)
.L_238:
        /*0058*/ 	.word	0x00000000


	//----- nvinfo : EIATTR_CBANK_PARAM_SIZE
	.align		4
.L_239:
        /*005c*/ 	.byte	0x03, 0x19
        /*005e*/ 	.short	0x0014


	//----- nvinfo : EIATTR_PARAM_CBANK
	.align		4
        /*0060*/ 	.byte	0x04, 0x0a
        /*0062*/ 	.short	(.L_241 - .L_240)
	.align		4
.L_240:
        /*0064*/ 	.word	index@(.nv.constant0._Z28meanSquaredErrorBackwardPassPfS_i)
        /*0068*/ 	.short	0x0380
        /*006a*/ 	.short	0x0014


	//----- nvinfo : EIATTR_SW_WAR
	.align		4
.L_241:
        /*006c*/ 	.byte	0x04, 0x36
        /*006e*/ 	.short	(.L_243 - .L_242)
.L_242:
        /*0070*/ 	.word	0x00000008
.L_243:


//--------------------- .nv.info._Z27meanSquaredErrorForwardPassPfS_S_i --------------------------
	.section	.nv.info._Z27meanSquaredErrorForwardPassPfS_S_i,"",@"SHT_CUDA_INFO"
	.sectionflags	@""
	.align	4


	//----- nvinfo : EIATTR_CUDA_API_VERSION
	.align		4
        /*0000*/ 	.byte	0x04, 0x37
        /*0002*/ 	.short	(.L_245 - .L_244)
.L_244:
        /*0004*/ 	.word	0x00000082


	//----- nvinfo : EIATTR_KPARAM_INFO
	.align		4
.L_245:
        /*0008*/ 	.byte	0x04, 0x17
        /*000a*/ 	.short	(.L_247 - .L_246)
.L_246:
        /*000c*/ 	.word	0x00000000
        /*0010*/ 	.short	0x0003
        /*0012*/ 	.short	0x0018
        /*0014*/ 	.byte	0x00, 0xf0, 0x11, 0x00


	//----- nvinfo : EIATTR_KPARAM_INFO
	.align		4
.L_247:
        /*0018*/ 	.byte	0x04, 0x17
        /*001a*/ 	.short	(.L_249 - .L_248)
.L_248:
        /*001c*/ 	.word	0x00000000
        /*0020*/ 	.short	0x0002
        /*0022*/ 	.short	0x0010
        /*0024*/ 	.byte	0x00, 0xf5, 0x21, 0x00


	//----- nvinfo : EIATTR_KPARAM_INFO
	.align		4
.L_249:
        /*0028*/ 	.byte	0x04, 0x17
        /*002a*/ 	.short	(.L_251 - .L_250)
.L_250:
        /*002c*/ 	.word	0x00000000
        /*0030*/ 	.short	0x0001
        /*0032*/ 	.short	0x0008
        /*0034*/ 	.byte	0x00, 0xf5, 0x21, 0x00


	//----- nvinfo : EIATTR_KPARAM_INFO
	.align		4
.L_251:
        /*0038*/ 	.byte	0x04, 0x17
        /*003a*/ 	.short	(.L_253 - .L_252)
.L_252:
        /*003c*/ 	.word	0x00000000
        /*0040*/ 	.short	0x0000
        /*0042*/ 	.short	0x0000
        /*0044*/ 	.byte	0x00, 0xf5, 0x21, 0x00


	//----- nvinfo : EIATTR_SPARSE_MMA_MASK
	.align		4
.L_253:
        /*0048*/ 	.byte	0x03, 0x50
        /*004a*/ 	.short	0x0000


	//----- nvinfo : EIATTR_MAXREG_COUNT
	.align		4
        /*004c*/ 	.byte	0x03, 0x1b
        /*004e*/ 	.short	0x00ff


	//----- nvinfo : EIATTR_MERCURY_ISA_VERSION
	.align		4
        /*0050*/ 	.byte	0x03, 0x5f
        /*0052*/ 	.short	0x0101


	//----- nvinfo : EIATTR_VRC_CTA_INIT_COUNT
	.align		4
        /*0054*/ 	.byte	0x02, 0x4a
	.zero		1
	.zero		1


	//----- nvinfo : EIATTR_EXIT_INSTR_OFFSETS
	.align		4
        /*0058*/ 	.byte	0x04, 0x1c
        /*005a*/ 	.short	(.L_255 - .L_254)


	//   ....[0]....
.L_254:
        /*005c*/ 	.word	0x00000070


	//   ....[1]....
        /*0060*/ 	.word	0x00000670


	//----- nvinfo : EIATTR_CRS_STACK_SIZE
	.align		4
.L_255:
        /*0064*/ 	.byte	0x04, 0x1e
        /*0066*/ 	.short	(.L_257 - .L_256)
.L_256:
        /*0068*/ 	.word	0x00000000


	//----- nvinfo : EIATTR_CBANK_PARAM_SIZE
	.align		4
.L_257:
        /*006c*/ 	.byte	0x03, 0x19
        /*006e*/ 	.short	0x001c


	//----- nvinfo : EIATTR_PARAM_CBANK
	.align		4
        /*0070*/ 	.byte	0x04, 0x0a
        /*0072*/ 	.short	(.L_259 - .L_258)
	.align		4
.L_258:
        /*0074*/ 	.word	index@(.nv.constant0._Z27meanSquaredErrorForwardPassPfS_S_i)
        /*0078*/ 	.short	0x0380
        /*007a*/ 	.short	0x001c


	//----- nvinfo : EIATTR_SW_WAR
	.align		4
.L_259:
        /*007c*/ 	.byte	0x04, 0x36
        /*007e*/ 	.short	(.L_261 - .L_260)
.L_260:
        /*0080*/ 	.word	0x00000008
.L_261:


//--------------------- .nv.info._Z18_softmaxCalcDiag_SPfS_S_i --------------------------
	.section	.nv.info._Z18_softmaxCalcDiag_SPfS_S_i,"",@"SHT_CUDA_INFO"
	.sectionflags	@""
	.align	4


	//----- nvinfo : EIATTR_CUDA_API_VERSION
	.align		4
        /*0000*/ 	.byte	0x04, 0x37
        /*0002*/ 	.short	(.L_263 - .L_262)
.L_262:
        /*0004*/ 	.word	0x00000082


	//----- nvinfo : EIATTR_KPARAM_INFO
	.align		4
.L_263:
        /*0008*/ 	.byte	0x04, 0x17
        /*000a*/ 	.short	(.L_265 - .L_264)
.L_264:
        /*000c*/ 	.word	0x00000000
        /*0010*/ 	.short	0x0003
        /*0012*/ 	.short	0x0018
        /*0014*/ 	.byte	0x00, 0xf0, 0x11, 0x00


	//----- nvinfo : EIATTR_KPARAM_INFO
	.align		4
.L_265:
        /*0018*/ 	.byte	0x04, 0x17
        /*001a*/ 	.short	(.L_267 - .L_266)
.L_266:
        /*001c*/ 	.word	0x00000000
        /*0020*/ 	.short	0x0002
        /*0022*/ 	.short	0x0010
        /*0024*/ 	.byte	0x00, 0xf5, 0x21, 0x00


	//----- nvinfo : EIATTR_KPARAM_INFO
	.align		4
.L_267:
        /*0028*/ 	.byte	0x04, 0x17
        /*002a*/ 	.short	(.L_269 - .L_268)
.L_268:
        /*002c*/ 	.word	0x00000000
        /*0030*/ 	.short	0x0001
        /*0032*/ 	.short	0x0008
        /*0034*/ 	.byte	0x00, 0xf5, 0x21, 0x00


	//----- nvinfo : EIATTR_KPARAM_INFO
	.align		4
.L_269:
        /*0038*/ 	.byte	0x04, 0x17
        /*003a*/ 	.short	(.L_271 - .L_270)
.L_270:
        /*003c*/ 	.word	0x00000000
        /*0040*/ 	.short	0x0000
        /*0042*/ 	.short	0x0000
        /*0044*/ 	.byte	0x00, 0xf5, 0x21, 0x00


	//----- nvinfo : EIATTR_SPARSE_MMA_MASK
	.align		4
.L_271:
        /*0048*/ 	.byte	0x03, 0x50
        /*004a*/ 	.short	0x0000


	//----- nvinfo : EIATTR_MAXREG_COUNT
	.align		4
        /*004c*/ 	.byte	0x03, 0x1b
        /*004e*/ 	.short	0x00ff


	//----- nvinfo : EIATTR_MERCURY_ISA_VERSION
	.align		4
        /*0050*/ 	.byte	0x03, 0x5f
        /*0052*/ 	.short	0x0101


	//----- nvinfo : EIATTR_VRC_CTA_INIT_COUNT
	.align		4
        /*0054*/ 	.byte	0x02, 0x4a
	.zero		1
	.zero		1


	//----- nvinfo : EIATTR_EXIT_INSTR_OFFSETS
	.align		4
        /*0058*/ 	.byte	0x04, 0x1c
        /*005a*/ 	.short	(.L_273 - .L_272)


	//   ....[0]....
.L_272:
        /*005c*/ 	.word	0x00000080


	//   ....[1]....
        /*0060*/ 	.word	0x000006d0


	//   ....[2]....
        /*0064*/ 	.word	0x000009b0


	//   ....[3]....
        /*0068*/ 	.word	0x00000b70


	//   ....[4]....
        /*006c*/ 	.word	0x00000c50


	//----- nvinfo : EIATTR_CBANK_PARAM_SIZE
	.align		4
.L_273:
        /*0070*/ 	.byte	0x03, 0x19
        /*0072*/ 	.short	0x001c


	//----- nvinfo : EIATTR_PARAM_CBANK
	.align		4
        /*0074*/ 	.byte	0x04, 0x0a
        /*0076*/ 	.short	(.L_275 - .L_274)
	.align		4
.L_274:
        /*0078*/ 	.word	index@(.nv.constant0._Z18_softmaxCalcDiag_SPfS_S_i)
        /*007c*/ 	.short	0x0380
        /*007e*/ 	.short	0x001c


	//----- nvinfo : EIATTR_SW_WAR
	.align		4
.L_275:
        /*0080*/ 	.byte	0x04, 0x36
        /*0082*/ 	.short	(.L_277 - .L_276)
.L_276:
        /*0084*/ 	.word	0x00000008
.L_277:


//--------------------- .nv.info._Z16_softmaxCalcS_STPfS_i --------------------------
	.section	.nv.info._Z16_softmaxCalcS_STPfS_i,"",@"SHT_CUDA_INFO"
	.sectionflags	@""
	.align	4


	//----- nvinfo : EIATTR_CUDA_API_VERSION
	.align		4
        /*0000*/ 	.byte	0x04, 0x37
        /*0002*/ 	.short	(.L_279 - .L_278)
.L_278:
        /*0004*/ 	.word	0x00000082


	//----- nvinfo : EIATTR_KPARAM_INFO
	.align		4
.L_279:
        /*0008*/ 	.byte	0x04, 0x17
        /*000a*/ 	.short	(.L_281 - .L_280)
.L_280:
        /*000c*/ 	.word	0x00000000
        /*0010*/ 	.short	0x0002
        /*0012*/ 	.short	0x0010
        /*0014*/ 	.byte	0x00, 0xf0, 0x11, 0x00


	//----- nvinfo : EIATTR_KPARAM_INFO
	.align		4
.L_281:
        /*0018*/ 	.byte	0x04, 0x17
        /*001a*/ 	.short	(.L_283 - .L_282)
.L_282:
        /*001c*/ 	.word	0x00000000
        /*0020*/ 	.short	0x0001
        /*0022*/ 	.short	0x0008
        /*0024*/ 	.byte	0x00, 0xf5, 0x21, 0x00


	//----- nvinfo : EIATTR_KPARAM_INFO
	.align		4
.L_283:
        /*0028*/ 	.byte	0x04, 0x17
        /*002a*/ 	.short	(.L_285 - .L_284)
.L_284:
        /*002c*/ 	.word	0x00000000
        /*0030*/ 	.short	0x0000
        /*0032*/ 	.short	0x0000
        /*0034*/ 	.byte	0x00, 0xf5, 0x21, 0x00


	//----- nvinfo : EIATTR_SPARSE_MMA_MASK
	.align		4
.L_285:
        /*0038*/ 	.byte	0x03, 0x50
        /*003a*/ 	.short	0x0000


	//----- nvinfo : EIATTR_MAXREG_COUNT
	.align		4
        /*003c*/ 	.byte	0x03, 0x1b
        /*003e*/ 	.short	0x00ff


	//----- nvinfo : EIATTR_MERCURY_ISA_VERSION
	.align		4
        /*0040*/ 	.byte	0x03, 0x5f
        /*0042*/ 	.short	0x0101


	//----- nvinfo : EIATTR_VRC_CTA_INIT_COUNT
	.align		4
        /*0044*/ 	.byte	0x02, 0x4a
	.zero		1
	.zero		1


	//----- nvinfo : EIATTR_EXIT_INSTR_OFFSETS
	.align		4
        /*0048*/ 	.byte	0x04, 0x1c
        /*004a*/ 	.short	(.L_287 - .L_286)


	//   ....[0]....
.L_286:
        /*004c*/ 	.word	0x00000080


	//   ....[1]....
        /*0050*/ 	.word	0x00000670


	//   ....[2]....
        /*0054*/ 	.word	0x00000910


	//   ....[3]....
        /*0058*/ 	.word	0x00000ab0


	//   ....[4]....
        /*005c*/ 	.word	0x00000bf0


	//----- nvinfo : EIATTR_CBANK_PARAM_SIZE
	.align		4
.L_287:
        /*0060*/ 	.byte	0x03, 0x19
        /*0062*/ 	.short	0x0014


	//----- nvinfo : EIATTR_PARAM_CBANK
	.align		4
        /*0064*/ 	.byte	0x04, 0x0a
        /*0066*/ 	.short	(.L_289 - .L_288)
	.align		4
.L_288:
        /*0068*/ 	.word	index@(.nv.constant0._Z16_softmaxCalcS_STPfS_i)
        /*006c*/ 	.short	0x0380
        /*006e*/ 	.short	0x0014


	//----- nvinfo : EIATTR_SW_WAR
	.align		4
.L_289:
        /*0070*/ 	.byte	0x04, 0x36
        /*0072*/ 	.short	(.L_291 - .L_290)
.L_290:
        /*0074*/ 	.word	0x00000008
.L_291:


//--------------------- .nv.info._Z18softmaxForwardPassPfS_S_S_i --------------------------
	.section	.nv.info._Z18softmaxForwardPassPfS_S_S_i,"",@"SHT_CUDA_INFO"
	.sectionflags	@""
	.align	4


	//----- nvinfo : EIATTR_CUDA_API_VERSION
	.align		4
        /*0000*/ 	.byte	0x04, 0x37
        /*0002*/ 	.short	(.L_293 - .L_292)
.L_292:
        /*0004*/ 	.word	0x00000082


	//----- nvinfo : EIATTR_KPARAM_INFO
	.align		4
.L_293:
        /*0008*/ 	.byte	0x04, 0x17
        /*000a*/ 	.short	(.L_295 - .L_294)
.L_294:
        /*000c*/ 	.word	0x00000000
        /*0010*/ 	.short	0x0004
        /*0012*/ 	.short	0x0020
        /*0014*/ 	.byte	0x00, 0xf0, 0x11, 0x00


	//----- nvinfo : EIATTR_KPARAM_INFO
	.align		4
.L_295:
        /*0018*/ 	.byte	0x04, 0x17
        /*001a*/ 	.short	(.L_297 - .L_296)
.L_296:
        /*001c*/ 	.word	0x00000000
        /*0020*/ 	.short	0x0003
        /*0022*/ 	.short	0x0018
        /*0024*/ 	.byte	0x00, 0xf5, 0x21, 0x00


	//----- nvinfo : EIATTR_KPARAM_INFO
	.align		4
.L_297:
        /*0028*/ 	.byte	0x04, 0x17
        /*002a*/ 	.short	(.L_299 - .L_298)
.L_298:
        /*002c*/ 	.word	0x00000000
        /*0030*/ 	.short	0x0002
        /*0032*/ 	.short	0x0010
        /*0034*/ 	.byte	0x00, 0xf5, 0x21, 0x00


	//----- nvinfo : EIATTR_KPARAM_INFO
	.align		4
.L_299:
        /*0038*/ 	.byte	0x04, 0x17
        /*003a*/ 	.short	(.L_301 - .L_300)
.L_300:
        /*003c*/ 	.word	0x00000000
        /*0040*/ 	.short	0x0001
        /*0042*/ 	.short	0x0008
        /*0044*/ 	.byte	0x00, 0xf5, 0x21, 0x00


	//----- nvinfo : EIATTR_KPARAM_INFO
	.align		4
.L_301:
        /*0048*/ 	.byte	0x04, 0x17
        /*004a*/ 	.short	(.L_303 - .L_302)
.L_302:
        /*004c*/ 	.word	0x00000000
        /*0050*/ 	.short	0x0000
        /*0052*/ 	.short	0x0000
        /*0054*/ 	.byte	0x00, 0xf5, 0x21, 0x00


	//----- nvinfo : EIATTR_SPARSE_MMA_MASK
	.align		4
.L_303:
        /*0058*/ 	.byte	0x03, 0x50
        /*005a*/ 	.short	0x0000


	//----- nvinfo : EIATTR_MAXREG_COUNT
	.align		4
        /*005c*/ 	.byte	0x03, 0x1b
        /*005e*/ 	.short	0x00ff


	//----- nvinfo : EIATTR_MERCURY_ISA_VERSION
	.align		4
        /*0060*/ 	.byte	0x03, 0x5f
        /*0062*/ 	.short	0x0101


	//----- nvinfo : EIATTR_VRC_CTA_INIT_COUNT
	.align		4
        /*0064*/ 	.byte	0x02, 0x4a
	.zero		1
	.zero		1


	//----- nvinfo : EIATTR_EXIT_INSTR_OFFSETS
	.align		4
        /*0068*/ 	.byte	0x04, 0x1c
        /*006a*/ 	.short	(.L_305 - .L_304)


	//   ....[0]....
.L_304:
        /*006c*/ 	.word	0x00000070


	//   ....[1]....
        /*0070*/ 	.word	0x000002d0


	//----- nvinfo : EIATTR_CRS_STACK_SIZE
	.align		4
.L_305:
        /*0074*/ 	.byte	0x04, 0x1e
        /*0076*/ 	.short	(.L_307 - .L_306)
.L_306:
        /*0078*/ 	.word	0x00000000


	//----- nvinfo : EIATTR_CBANK_PARAM_SIZE
	.align		4
.L_307:
        /*007c*/ 	.byte	0x03, 0x19
        /*007e*/ 	.short	0x0024


	//----- nvinfo : EIATTR_PARAM_CBANK
	.align		4
        /*0080*/ 	.byte	0x04, 0x0a
        /*0082*/ 	.short	(.L_309 - .L_308)
	.align		4
.L_308:
        /*0084*/ 	.word	index@(.nv.constant0._Z18softmaxForwardPassPfS_S_S_i)
        /*0088*/ 	.short	0x0380
        /*008a*/ 	.short	0x0024


	//----- nvinfo : EIATTR_SW_WAR
	.align		4
.L_309:
        /*008c*/ 	.byte	0x04, 0x36
        /*008e*/ 	.short	(.L_311 - .L_310)
.L_310:
        /*0090*/ 	.word	0x00000008
.L_311:


//--------------------- .nv.info._Z14calcSoftmaxSumPfS_S_i --------------------------
	.section	.nv.info._Z14calcSoftmaxSumPfS_S_i,"",@"SHT_CUDA_INFO"
	.sectionflags	@""
	.align	4


	//----- nvinfo : EIATTR_CUDA_API_VERSION
	.align		4
        /*0000*/ 	.byte	0x04, 0x37
        /*0002*/ 	.short	(.L_313 - .L_312)
.L_312:
        /*0004*/ 	.word	0x00000082


	//----- nvinfo : EIATTR_KPARAM_INFO
	.align		4
.L_313:
        /*0008*/ 	.byte	0x04, 0x17
        /*000a*/ 	.short	(.L_315 - .L_314)
.L_314:
        /*000c*/ 	.word	0x00000000
        /*0010*/ 	.short	0x0003
        /*0012*/ 	.short	0x0018
        /*0014*/ 	.byte	0x00, 0xf0, 0x11, 0x00


	//----- nvinfo : EIATTR_KPARAM_INFO
	.align		4
.L_315:
        /*0018*/ 	.byte	0x04, 0x17
        /*001a*/ 	.short	(.L_317 - .L_316)
.L_316:
        /*001c*/ 	.word	0x00000000
        /*0020*/ 	.short	0x0002
        /*0022*/ 	.short	0x0010
        /*0024*/ 	.byte	0x00, 0xf5, 0x21, 0x00


	//----- nvinfo : EIATTR_KPARAM_INFO
	.align		4
.L_317:
        /*0028*/ 	.byte	0x04, 0x17
        /*002a*/ 	.short	(.L_319 - .L_318)
.L_318:
        /*002c*/ 	.word	0x00000000
        /*0030*/ 	.short	0x0001
        /*0032*/ 	.short	0x0008
        /*0034*/ 	.byte	0x00, 0xf5, 0x21, 0x00


	//----- nvinfo : EIATTR_KPARAM_INFO
	.align		4
.L_319:
        /*0038*/ 	.byte	0x04, 0x17
        /*003a*/ 	.short	(.L_321 - .L_320)
.L_320:
        /*003c*/ 	.word	0x00000000
        /*0040*/ 	.short	0x0000
        /*0042*/ 	.short	0x0000
        /*0044*/ 	.byte	0x00, 0xf5, 0x21, 0x00


	//----- nvinfo : EIATTR_SPARSE_MMA_MASK
	.align		4
.L_321:
        /*0048*/ 	.byte	0x03, 0x50
        /*004a*/ 	.short	0x0000


	//----- nvinfo : EIATTR_MAXREG_COUNT
	.align		4
        /*004c*/ 	.byte	0x03, 0x1b
        /*004e*/ 	.short	0x00ff


	//----- nvinfo : EIATTR_MERCURY_ISA_VERSION
	.align		4
        /*0050*/ 	.byte	0x03, 0x5f
        /*0052*/ 	.short	0x0101


	//----- nvinfo : EIATTR_VRC_CTA_INIT_COUNT
	.align		4
        /*0054*/ 	.byte	0x02, 0x4a
	.zero		1
	.zero		1


	//----- nvinfo : EIATTR_EXIT_INSTR_OFFSETS
	.align		4
        /*0058*/ 	.byte	0x04, 0x1c
        /*005a*/ 	.short	(.L_323 - .L_322)


	//   ....[0]....
.L_322:
        /*005c*/ 	.word	0x000000b0


	//   ....[1]....
        /*0060*/ 	.word	0x000001e0


	//----- nvinfo : EIATTR_CBANK_PARAM_SIZE
	.align		4
.L_323:
        /*0064*/ 	.byte	0x03, 0x19
        /*0066*/ 	.short	0x001c


	//----- nvinfo : EIATTR_PARAM_CBANK
	.align		4
        /*0068*/ 	.byte	0x04, 0x0a
        /*006a*/ 	.short	(.L_325 - .L_324)
	.align		4
.L_324:
        /*006c*/ 	.word	index@(.nv.constant0._Z14calcSoftmaxSumPfS_S_i)
        /*0070*/ 	.short	0x0380
        /*0072*/ 	.short	0x001c


	//----- nvinfo : EIATTR_SW_WAR
	.align		4
.L_325:
        /*0074*/ 	.byte	0x04, 0x36
        /*0076*/ 	.short	(.L_327 - .L_326)
.L_326:
        /*0078*/ 	.word	0x00000008
.L_327:


//--------------------- .nv.info._Z14calcSoftmaxMaxPfS_i --------------------------
	.section	.nv.info._Z14calcSoftmaxMaxPfS_i,"",@"SHT_CUDA_INFO"
	.sectionflags	@""
	.align	4


	//----- nvinfo : EIATTR_CUDA_API_VERSION
	.align		4
        /*0000*/ 	.byte	0x04, 0x37
        /*0002*/ 	.short	(.L_329 - .L_328)
.L_328:
        /*0004*/ 	.word	0x00000082


	//----- nvinfo : EIATTR_KPARAM_INFO
	.align		4
.L_329:
        /*0008*/ 	.byte	0x04, 0x17
        /*000a*/ 	.short	(.L_331 - .L_330)
.L_330:
        /*000c*/ 	.word	0x00000000
        /*0010*/ 	.short	0x0002
        /*0012*/ 	.short	0x0010
        /*0014*/ 	.byte	0x00, 0xf0, 0x11, 0x00


	//----- nvinfo : EIATTR_KPARAM_INFO
	.align		4
.L_331:
        /*0018*/ 	.byte	0x04, 0x17
        /*001a*/ 	.short	(.L_333 - .L_332)
.L_332:
        /*001c*/ 	.word	0x00000000
        /*0020*/ 	.short	0x0001
        /*0022*/ 	.short	0x0008
        /*0024*/ 	.byte	0x00, 0xf5, 0x21, 0x00


	//----- nvinfo : EIATTR_KPARAM_INFO
	.align		4
.L_333:
        /*0028*/ 	.byte	0x04, 0x17
        /*002a*/ 	.short	(.L_335 - .L_334)
.L_334:
        /*002c*/ 	.word	0x00000000
        /*0030*/ 	.short	0x0000
        /*0032*/ 	.short	0x0000
        /*0034*/ 	.byte	0x00, 0xf5, 0x21, 0x00


	//----- nvinfo : EIATTR_SPARSE_MMA_MASK
	.align		4
.L_335:
        /*0038*/ 	.byte	0x03, 0x50
        /*003a*/ 	.short	0x0000


	//----- nvinfo : EIATTR_MAXREG_COUNT
	.align		4
        /*003c*/ 	.byte	0x03, 0x1b
        /*003e*/ 	.short	0x00ff


	//----- nvinfo : EIATTR_MERCURY_ISA_VERSION
	.align		4
        /*0040*/ 	.byte	0x03, 0x5f
        /*0042*/ 	.short	0x0101


	//----- nvinfo : EIATTR_VRC_CTA_INIT_COUNT
	.align		4
        /*0044*/ 	.byte	0x02, 0x4a
	.zero		1
	.zero		1


	//----- nvinfo : EIATTR_EXIT_INSTR_OFFSETS
	.align		4
        /*0048*/ 	.byte	0x04, 0x1c
        /*004a*/ 	.short	(.L_337 - .L_336)


	//   ....[0]....
.L_336:
        /*004c*/ 	.word	0x00000100


	//   ....[1]....
        /*0050*/ 	.word	0x00000170


	//   ....[2]....
        /*0054*/ 	.word	0x00000190


	//----- nvinfo : EIATTR_CRS_STACK_SIZE
	.align		4
.L_337:
        /*0058*/ 	.byte	0x04, 0x1e
        /*005a*/ 	.short	(.L_339 - .L_338)
.L_338:
        /*005c*/ 	.word	0x00000000


	//----- nvinfo : EIATTR_CBANK_PARAM_SIZE
	.align		4
.L_339:
        /*0060*/ 	.byte	0x03, 0x19
        /*0062*/ 	.short	0x0014


	//----- nvinfo : EIATTR_PARAM_CBANK
	.align		4
        /*0064*/ 	.byte	0x04, 0x0a
        /*0066*/ 	.short	(.L_341 - .L_340)
	.align		4
.L_340:
        /*0068*/ 	.word	index@(.nv.constant0._Z14calcSoftmaxMaxPfS_i)
        /*006c*/ 	.short	0x0380
        /*006e*/ 	.short	0x0014


	//----- nvinfo : EIATTR_SW_WAR
	.align		4
.L_341:
        /*0070*/ 	.byte	0x04, 0x36
        /*0072*/ 	.short	(.L_343 - .L_342)
.L_342:
        /*0074*/ 	.word	0x00000008
.L_343:


//--------------------- .nv.info._Z16tanhBackwardPassPfS_i --------------------------
	.section	.nv.info._Z16tanhBackwardPassPfS_i,"",@"SHT_CUDA_INFO"
	.sectionflags	@""
	.align	4


	//----- nvinfo : EIATTR_CUDA_API_VERSION
	.align		4
        /*0000*/ 	.byte	0x04, 0x37
        /*0002*/ 	.short	(.L_345 - .L_344)
.L_344:
        /*0004*/ 	.word	0x00000082


	//----- nvinfo : EIATTR_KPARAM_INFO
	.align		4
.L_345:
        /*0008*/ 	.byte	0x04, 0x17
        /*000a*/ 	.short	(.L_347 - .L_346)
.L_346:
        /*000c*/ 	.word	0x00000000
        /*0010*/ 	.short	0x0002
        /*0012*/ 	.short	0x0010
        /*0014*/ 	.byte	0x00, 0xf0, 0x11, 0x00


	//----- nvinfo : EIATTR_KPARAM_INFO
	.align		4
.L_347:
        /*0018*/ 	.byte	0x04, 0x17
        /*001a*/ 	.short	(.L_349 - .L_348)
.L_348:
        /*001c*/ 	.word	0x00000000
        /*0020*/ 	.short	0x0001
        /*0022*/ 	.short	0x0008
        /*0024*/ 	.byte	0x00, 0xf5, 0x21, 0x00


	//----- nvinfo : EIATTR_KPARAM_INFO
	.align		4
.L_349:
        /*0028*/ 	.byte	0x04, 0x17
        /*002a*/ 	.short	(.L_351 - .L_350)
.L_350:
        /*002c*/ 	.word	0x00000000
        /*0030*/ 	.short	0x0000
        /*0032*/ 	.short	0x0000
        /*0034*/ 	.byte	0x00, 0xf5, 0x21, 0x00


	//----- nvinfo : EIATTR_SPARSE_MMA_MASK
	.align		4
.L_351:
        /*0038*/ 	.byte	0x03, 0x50
        /*003a*/ 	.short	0x0000


	//----- nvinfo : EIATTR_MAXREG_COUNT
	.align		4
        /*003c*/ 	.byte	0x03, 0x1b
        /*003e*/ 	.short	0x00ff


	//----- nvinfo : EIATTR_MERCURY_ISA_VERSION
	.align		4
        /*0040*/ 	.byte	0x03, 0x5f
        /*0042*/ 	.short	0x0101


	//----- nvinfo : EIATTR_VRC_CTA_INIT_COUNT
	.align		4
        /*0044*/ 	.byte	0x02, 0x4a
	.zero		1
	.zero		1


	//----- nvinfo : EIATTR_EXIT_INSTR_OFFSETS
	.align		4
        /*0048*/ 	.byte	0x04, 0x1c
        /*004a*/ 	.short	(.L_353 - .L_352)


	//   ....[0]....
.L_352:
        /*004c*/ 	.word	0x00000070


	//   ....[1]....
        /*0050*/ 	.word	0x00000230


	//----- nvinfo : EIATTR_CBANK_PARAM_SIZE
	.align		4
.L_353:
        /*0054*/ 	.byte	0x03, 0x19
        /*0056*/ 	.short	0x0014


	//----- nvinfo : EIATTR_PARAM_CBANK
	.align		4
        /*0058*/ 	.byte	0x04, 0x0a
        /*005a*/ 	.short	(.L_355 - .L_354)
	.align		4
.L_354:
        /*005c*/ 	.word	index@(.nv.constant0._Z16tanhBackwardPassPfS_i)
        /*0060*/ 	.short	0x0380
        /*0062*/ 	.short	0x0014


	//----- nvinfo : EIATTR_SW_WAR
	.align		4
.L_355:
        /*0064*/ 	.byte	0x04, 0x36
        /*0066*/ 	.short	(.L_357 - .L_356)
.L_356:
        /*0068*/ 	.word	0x00000008
.L_357:


//--------------------- .nv.info._Z15tanhForwardPassPfS_i --------------------------
	.section	.nv.info._Z15tanhForwardPassPfS_i,"",@"SHT_CUDA_INFO"
	.sectionflags	@""
	.align	4


	//----- nvinfo : EIATTR_CUDA_API_VERSION
	.align		4
        /*0000*/ 	.byte	0x04, 0x37
        /*0002*/ 	.short	(.L_359 - .L_358)
.L_358:
        /*0004*/ 	.word	0x00000082


	//----- nvinfo : EIATTR_KPARAM_INFO
	.align		4
.L_359:
        /*0008*/ 	.byte	0x04, 0x17
        /*000a*/ 	.short	(.L_361 - .L_360)
.L_360:
        /*000c*/ 	.word	0x00000000
        /*0010*/ 	.short	0x0002
        /*0012*/ 	.short	0x0010
        /*0014*/ 	.byte	0x00, 0xf0, 0x11, 0x00


	//----- nvinfo : EIATTR_KPARAM_INFO
	.align		4
.L_361:
        /*0018*/ 	.byte	0x04, 0x17
        /*001a*/ 	.short	(.L_363 - .L_362)
.L_362:
        /*001c*/ 	.word	0x00000000
        /*0020*/ 	.short	0x0001
        /*0022*/ 	.short	0x0008
        /*0024*/ 	.byte	0x00, 0xf5, 0x21, 0x00


	//----- nvinfo : EIATTR_KPARAM_INFO
	.align		4
.L_363:
        /*0028*/ 	.byte	0x04, 0x17
        /*002a*/ 	.short	(.L_365 - .L_364)
.L_364:
        /*002c*/ 	.word	0x00000000
        /*0030*/ 	.short	0x0000
        /*0032*/ 	.short	0x0000
        /*0034*/ 	.byte	0x00, 0xf5, 0x21, 0x00


	//----- nvinfo : EIATTR_SPARSE_MMA_MASK
	.align		4
.L_365:
        /*0038*/ 	.byte	0x03, 0x50
        /*003a*/ 	.short	0x0000


	//----- nvinfo : EIATTR_MAXREG_COUNT
	.align		4
        /*003c*/ 	.byte	0x03, 0x1b
        /*003e*/ 	.short	0x00ff


	//----- nvinfo : EIATTR_MERCURY_ISA_VERSION
	.align		4
        /*0040*/ 	.byte	0x03, 0x5f
        /*0042*/ 	.short	0x0101


	//----- nvinfo : EIATTR_VRC_CTA_INIT_COUNT
	.align		4
        /*0044*/ 	.byte	0x02, 0x4a
	.zero		1
	.zero		1


	//----- nvinfo : EIATTR_EXIT_INSTR_OFFSETS
	.align		4
        /*0048*/ 	.byte	0x04, 0x1c
        /*004a*/ 	.short	(.L_367 - .L_366)


	//   ....[0]....
.L_366:
        /*004c*/ 	.word	0x00000070


	//   ....[1]....
        /*0050*/ 	.word	0x00000200


	//----- nvinfo : EIATTR_CBANK_PARAM_SIZE
	.align		4
.L_367:
        /*0054*/ 	.byte	0x03, 0x19
        /*0056*/ 	.short	0x0014


	//----- nvinfo : EIATTR_PARAM_CBANK
	.align		4
        /*0058*/ 	.byte	0x04, 0x0a
        /*005a*/ 	.short	(.L_369 - .L_368)
	.align		4
.L_368:
        /*005c*/ 	.word	index@(.nv.constant0._Z15tanhForwardPassPfS_i)
        /*0060*/ 	.short	0x0380
        /*0062*/ 	.short	0x0014


	//----- nvinfo : EIATTR_SW_WAR
	.align		4
.L_369:
        /*0064*/ 	.byte	0x04, 0x36
        /*0066*/ 	.short	(.L_371 - .L_370)
.L_370:
        /*0068*/ 	.word	0x00000008
.L_371:


//--------------------- .nv.info._Z19sigmoidBackwardPassPfS_i --------------------------
	.section	.nv.info._Z19sigmoidBackwardPassPfS_i,"",@"SHT_CUDA_INFO"
	.sectionflags	@""
	.align	4


	//----- nvinfo : EIATTR_CUDA_API_VERSION
	.align		4
        /*0000*/ 	.byte	0x04, 0x37
        /*0002*/ 	.short	(.L_373 - .L_372)
.L_372:
        /*0004*/ 	.word	0x00000082


	//----- nvinfo : EIATTR_KPARAM_INFO
	.align		4
.L_373:
        /*0008*/ 	.byte	0x04, 0x17
        /*000a*/ 	.short	(.L_375 - .L_374)
.L_374:
        /*000c*/ 	.word	0x00000000
        /*0010*/ 	.short	0x0002
        /*0012*/ 	.short	0x0010
        /*0014*/ 	.byte	0x00, 0xf0, 0x11, 0x00


	//----- nvinfo : EIATTR_KPARAM_INFO
	.align		4
.L_375:
        /*0018*/ 	.byte	0x04, 0x17
        /*001a*/ 	.short	(.L_377 - .L_376)
.L_376:
        /*001c*/ 	.word	0x00000000
        /*0020*/ 	.short	0x0001
        /*0022*/ 	.short	0x0008
        /*0024*/ 	.byte	0x00, 0xf5, 0x21, 0x00


	//----- nvinfo : EIATTR_KPARAM_INFO
	.align		4
.L_377:
        /*0028*/ 	.byte	0x04, 0x17
        /*002a*/ 	.short	(.L_379 - .L_378)
.L_378:
        /*002c*/ 	.word	0x00000000
        /*0030*/ 	.short	0x0000
        /*0032*/ 	.short	0x0000
        /*0034*/ 	.byte	0x00, 0xf5, 0x21, 0x00


	//----- nvinfo : EIATTR_SPARSE_MMA_MASK
	.align		4
.L_379:
        /*0038*/ 	.byte	0x03, 0x50
        /*003a*/ 	.short	0x0000


	//----- nvinfo : EIATTR_MAXREG_COUNT
	.align		4
        /*003c*/ 	.byte	0x03, 0x1b
        /*003e*/ 	.short	0x00ff


	//----- nvinfo : EIATTR_MERCURY_ISA_VERSION
	.align		4
        /*0040*/ 	.byte	0x03, 0x5f
        /*0042*/ 	.short	0x0101


	//----- nvinfo : EIATTR_VRC_CTA_INIT_COUNT
	.align		4
        /*0044*/ 	.byte	0x02, 0x4a
	.zero		1
	.zero		1


	//----- nvinfo : EIATTR_EXIT_INSTR_OFFSETS
	.align		4
        /*0048*/ 	.byte	0x04, 0x1c
        /*004a*/ 	.short	(.L_381 - .L_380)


	//   ....[0]....
.L_380:
        /*004c*/ 	.word	0x00000070


	//   ....[1]....
        /*0050*/ 	.word	0x000002a0


	//----- nvinfo : EIATTR_CRS_STACK_SIZE
	.align		4
.L_381:
        /*0054*/ 	.byte	0x04, 0x1e
        /*0056*/ 	.short	(.L_383 - .L_382)
.L_382:
        /*0058*/ 	.word	0x00000000


	//----- nvinfo : EIATTR_CBANK_PARAM_SIZE
	.align		4
.L_383:
        /*005c*/ 	.byte	0x03, 0x19
        /*005e*/ 	.short	0x0014


	//----- nvinfo : EIATTR_PARAM_CBANK
	.align		4
        /*0060*/ 	.byte	0x04, 0x0a
        /*0062*/ 	.short	(.L_385 - .L_384)
	.align		4
.L_384:
        /*0064*/ 	.word	index@(.nv.constant0._Z19sigmoidBackwardPassPfS_i)
        /*0068*/ 	.short	0x0380
        /*006a*/ 	.short	0x0014


	//----- nvinfo : EIATTR_SW_WAR
	.align		4
.L_385:
        /*006c*/ 	.byte	0x04, 0x36
        /*006e*/ 	.short	(.L_387 - .L_386)
.L_386:
        /*0070*/ 	.word	0x00000008
.L_387:


//--------------------- .nv.info._Z18sigmoidForwardPassPfS_i --------------------------
	.section	.nv.info._Z18sigmoidForwardPassPfS_i,"",@"SHT_CUDA_INFO"
	.sectionflags	@""
	.align	4


	//----- nvinfo : EIATTR_CUDA_API_VERSION
	.align		4
        /*0000*/ 	.byte	0x04, 0x37
        /*0002*/ 	.short	(.L_389 - .L_388)
.L_388:
        /*0004*/ 	.word	0x00000082


	//----- nvinfo : EIATTR_KPARAM_INFO
	.align		4
.L_389:
        /*0008*/ 	.byte	0x04, 0x17
        /*000a*/ 	.short	(.L_391 - .L_390)
.L_390:
        /*000c*/ 	.word	0x00000000
        /*0010*/ 	.short	0x0002
        /*0012*/ 	.short	0x0010
        /*0014*/ 	.byte	0x00, 0xf0, 0x11, 0x00


	//----- nvinfo : EIATTR_KPARAM_INFO
	.align		4
.L_391:
        /*0018*/ 	.byte	0x04, 0x17
        /*001a*/ 	.short	(.L_393 - .L_392)
.L_392:
        /*001c*/ 	.word	0x00000000
        /*0020*/ 	.short	0x0001
        /*0022*/ 	.short	0x0008
        /*0024*/ 	.byte	0x00, 0xf5, 0x21, 0x00


	//----- nvinfo : EIATTR_KPARAM_INFO
	.align		4
.L_393:
        /*0028*/ 	.byte	0x04, 0x17
        /*002a*/ 	.short	(.L_395 - .L_394)
.L_394:
        /*002c*/ 	.word	0x00000000
        /*0030*/ 	.short	0x0000
        /*0032*/ 	.short	0x0000
        /*0034*/ 	.byte	0x00, 0xf5, 0x21, 0x00


	//----- nvinfo : EIATTR_SPARSE_MMA_MASK
	.align		4
.L_395:
        /*0038*/ 	.byte	0x03, 0x50
        /*003a*/ 	.short	0x0000


	//----- nvinfo : EIATTR_MAXREG_COUNT
	.align		4
        /*003c*/ 	.byte	0x03, 0x1b
        /*003e*/ 	.short	0x00ff


	//----- nvinfo : EIATTR_MERCURY_ISA_VERSION
	.align		4
        /*0040*/ 	.byte	0x03, 0x5f
        /*0042*/ 	.short	0x0101


	//----- nvinfo : EIATTR_VRC_CTA_INIT_COUNT
	.align		4
        /*0044*/ 	.byte	0x02, 0x4a
	.zero		1
	.zero		1


	//----- nvinfo : EIATTR_EXIT_INSTR_OFFSETS
	.align		4
        /*0048*/ 	.byte	0x04, 0x1c
        /*004a*/ 	.short	(.L_397 - .L_396)


	//   ....[0]....
.L_396:
        /*004c*/ 	.word	0x00000070


	//   ....[1]....
        /*0050*/ 	.word	0x00000260


	//----- nvinfo : EIATTR_CRS_STACK_SIZE
	.align		4
.L_397:
        /*0054*/ 	.byte	0x04, 0x1e
        /*0056*/ 	.short	(.L_399 - .L_398)
.L_398:
        /*0058*/ 	.word	0x00000000


	//----- nvinfo : EIATTR_CBANK_PARAM_SIZE
	.align		4
.L_399:
        /*005c*/ 	.byte	0x03, 0x19
        /*005e*/ 	.short	0x0014


	//----- nvinfo : EIATTR_PARAM_CBANK
	.align		4
        /*0060*/ 	.byte	0x04, 0x0a
        /*0062*/ 	.short	(.L_401 - .L_400)
	.align		4
.L_400:
        /*0064*/ 	.word	index@(.nv.constant0._Z18sigmoidForwardPassPfS_i)
        /*0068*/ 	.short	0x0380
        /*006a*/ 	.short	0x0014


	//----- nvinfo : EIATTR_SW_WAR
	.align		4
.L_401:
        /*006c*/ 	.byte	0x04, 0x36
        /*006e*/ 	.short	(.L_403 - .L_402)
.L_402:
        /*0070*/ 	.word	0x00000008
.L_403:


//--------------------- .nv.info._Z16reluBackwardPassPfS_i --------------------------
	.section	.nv.info._Z16reluBackwardPassPfS_i,"",@"SHT_CUDA_INFO"
	.sectionflags	@""
	.align	4


	//----- nvinfo : EIATTR_CUDA_API_VERSION
	.align		4
        /*0000*/ 	.byte	0x04, 0x37
        /*0002*/ 	.short	(.L_405 - .L_404)
.L_404:
        /*0004*/ 	.word	0x00000082


	//----- nvinfo : EIATTR_KPARAM_INFO
	.align		4
.L_405:
        /*0008*/ 	.byte	0x04, 0x17
        /*000a*/ 	.short	(.L_407 - .L_406)
.L_406:
        /*000c*/ 	.word	0x00000000
        /*0010*/ 	.short	0x0002
        /*0012*/ 	.short	0x0010
        /*0014*/ 	.byte	0x00, 0xf0, 0x11, 0x00


	//----- nvinfo : EIATTR_KPARAM_INFO
	.align		4
.L_407:
        /*0018*/ 	.byte	0x04, 0x17
        /*001a*/ 	.short	(.L_409 - .L_408)
.L_408:
        /*001c*/ 	.word	0x00000000
        /*0020*/ 	.short	0x0001
        /*0022*/ 	.short	0x0008
        /*0024*/ 	.byte	0x00, 0xf5, 0x21, 0x00


	//----- nvinfo : EIATTR_KPARAM_INFO
	.align		4
.L_409:
        /*0028*/ 	.byte	0x04, 0x17
        /*002a*/ 	.short	(.L_411 - .L_410)
.L_410:
        /*002c*/ 	.word	0x00000000
        /*0030*/ 	.short	0x0000
        /*0032*/ 	.short	0x0000
        /*0034*/ 	.byte	0x00, 0xf5, 0x21, 0x00


	//----- nvinfo : EIATTR_SPARSE_MMA_MASK
	.align		4
.L_411:
        /*0038*/ 	.byte	0x03, 0x50
        /*003a*/ 	.short	0x0000


	//----- nvinfo : EIATTR_MAXREG_COUNT
	.align		4
        /*003c*/ 	.byte	0x03, 0x1b
        /*003e*/ 	.short	0x00ff


	//----- nvinfo : EIATTR_MERCURY_ISA_VERSION
	.align		4
        /*0040*/ 	.byte	0x03, 0x5f
        /*0042*/ 	.short	0x0101


	//----- nvinfo : EIATTR_VRC_CTA_INIT_COUNT
	.align		4
        /*0044*/ 	.byte	0x02, 0x4a
	.zero		1
	.zero		1


	//----- nvinfo : EIATTR_EXIT_INSTR_OFFSETS
	.align		4
        /*0048*/ 	.byte	0x04, 0x1c
        /*004a*/ 	.short	(.L_413 - .L_412)


	//   ....[0]....
.L_412:
        /*004c*/ 	.word	0x00000070


	//   ....[1]....
        /*0050*/ 	.word	0x00000140


	//----- nvinfo : EIATTR_CBANK_PARAM_SIZE
	.align		4
.L_413:
        /*0054*/ 	.byte	0x03, 0x19
        /*0056*/ 	.short	0x0014


	//----- nvinfo : EIATTR_PARAM_CBANK
	.align		4
        /*0058*/ 	.byte	0x04, 0x0a
        /*005a*/ 	.short	(.L_415 - .L_414)
	.align		4
.L_414:
        /*005c*/ 	.word	index@(.nv.constant0._Z16reluBackwardPassPfS_i)
        /*0060*/ 	.short	0x0380
        /*0062*/ 	.short	0x0014


	//----- nvinfo : EIATTR_SW_WAR
	.align		4
.L_415:
        /*0064*/ 	.byte	0x04, 0x36
        /*0066*/ 	.short	(.L_417 - .L_416)
.L_416:
        /*0068*/ 	.word	0x00000008
.L_417:


//--------------------- .nv.info._Z15reluForwardPassPfS_i --------------------------
	.section	.nv.info._Z15reluForwardPassPfS_i,"",@"SHT_CUDA_INFO"
	.sectionflags	@""
	.align	4


	//----- nvinfo : EIATTR_CUDA_API_VERSION
	.align		4
        /*0000*/ 	.byte	0x04, 0x37
        /*0002*/ 	.short	(.L_419 - .L_418)
.L_418:
        /*0004*/ 	.word	0x00000082


	//----- nvinfo : EIATTR_KPARAM_INFO
	.align		4
.L_419:
        /*0008*/ 	.byte	0x04, 0x17
        /*000a*/ 	.short	(.L_421 - .L_420)
.L_420:
        /*000c*/ 	.word	0x00000000
        /*0010*/ 	.short	0x0002
        /*0012*/ 	.short	0x0010
        /*0014*/ 	.byte	0x00, 0xf0, 0x11, 0x00


	//----- nvinfo : EIATTR_KPARAM_INFO
	.align		4
.L_421:
        /*0018*/ 	.byte	0x04, 0x17
        /*001a*/ 	.short	(.L_423 - .L_422)
.L_422:
        /*001c*/ 	.word	0x00000000
        /*0020*/ 	.short	0x0001
        /*0022*/ 	.short	0x0008
        /*0024*/ 	.byte	0x00, 0xf5, 0x21, 0x00


	//----- nvinfo : EIATTR_KPARAM_INFO
	.align		4
.L_423:
        /*0028*/ 	.byte	0x04, 0x17
        /*002a*/ 	.short	(.L_425 - .L_424)
.L_424:
        /*002c*/ 	.word	0x00000000
        /*0030*/ 	.short	0x0000
        /*0032*/ 	.short	0x0000
        /*0034*/ 	.byte	0x00, 0xf5, 0x21, 0x00


	//----- nvinfo : EIATTR_SPARSE_MMA_MASK
	.align		4
.L_425:
        /*0038*/ 	.byte	0x03, 0x50
        /*003a*/ 	.short	0x0000


	//----- nvinfo : EIATTR_MAXREG_COUNT
	.align		4
        /*003c*/ 	.byte	0x03, 0x1b
        /*003e*/ 	.short	0x00ff


	//----- nvinfo : EIATTR_MERCURY_ISA_VERSION
	.align		4
        /*0040*/ 	.byte	0x03, 0x5f
        /*0042*/ 	.short	0x0101


	//----- nvinfo : EIATTR_VRC_CTA_INIT_COUNT
	.align		4
        /*0044*/ 	.byte	0x02, 0x4a
	.zero		1
	.zero		1


	//----- nvinfo : EIATTR_EXIT_INSTR_OFFSETS
	.align		4
        /*0048*/ 	.byte	0x04, 0x1c
        /*004a*/ 	.short	(.L_427 - .L_426)


	//   ....[0]....
.L_426:
        /*004c*/ 	.word	0x00000070


	//   ....[1]....
        /*0050*/ 	.word	0x00000110


	//----- nvinfo : EIATTR_CBANK_PARAM_SIZE
	.align		4
.L_427:
        /*0054*/ 	.byte	0x03, 0x19
        /*0056*/ 	.short	0x0014


	//----- nvinfo : EIATTR_PARAM_CBANK
	.align		4
        /*0058*/ 	.byte	0x04, 0x0a
        /*005a*/ 	.short	(.L_429 - .L_428)
	.align		4
.L_428:
        /*005c*/ 	.word	index@(.nv.constant0._Z15reluForwardPassPfS_i)
        /*0060*/ 	.short	0x0380
        /*0062*/ 	.short	0x0014


	//----- nvinfo : EIATTR_SW_WAR
	.align		4
.L_429:
        /*0064*/ 	.byte	0x04, 0x36
        /*0066*/ 	.short	(.L_431 - .L_430)
.L_430:
        /*0068*/ 	.word	0x00000008
.L_431:


//--------------------- .nv.info._Z21cuda_linearUpdateBiasPfS_iif --------------------------
	.section	.nv.info._Z21cuda_linearUpdateBiasPfS_iif,"",@"SHT_CUDA_INFO"
	.sectionflags	@""
	.align	4


	//----- nvinfo : EIATTR_CUDA_API_VERSION
	.align		4
        /*0000*/ 	.byte	0x04, 0x37
        /*0002*/ 	.short	(.L_433 - .L_432)
.L_432:
        /*0004*/ 	.word	0x00000082


	//----- nvinfo : EIATTR_KPARAM_INFO
	.align		4
.L_433:
        /*0008*/ 	.byte	0x04, 0x17
        /*000a*/ 	.short	(.L_435 - .L_434)
.L_434:
        /*000c*/ 	.word	0x00000000
        /*0010*/ 	.short	0x0004
        /*0012*/ 	.short	0x0018
        /*0014*/ 	.byte	0x00, 0xf0, 0x11, 0x00


	//----- nvinfo : EIATTR_KPARAM_INFO
	.align		4
.L_435:
        /*0018*/ 	.byte	0x04, 0x17
        /*001a*/ 	.short	(.L_437 - .L_436)
.L_436:
        /*001c*/ 	.word	0x00000000
        /*0020*/ 	.short	0x0003
        /*0022*/ 	.short	0x0014
        /*0024*/ 	.byte	0x00, 0xf0, 0x11, 0x00


	//----- nvinfo : EIATTR_KPARAM_INFO
	.align		4
.L_437:
        /*0028*/ 	.byte	0x04, 0x17
        /*002a*/ 	.short	(.L_439 - .L_438)
.L_438:
        /*002c*/ 	.word	0x00000000
        /*0030*/ 	.short	0x0002
        /*0032*/ 	.short	0x0010
        /*0034*/ 	.byte	0x00, 0xf0, 0x11, 0x00


	//----- nvinfo : EIATTR_KPARAM_INFO
	.align		4
.L_439:
        /*0038*/ 	.byte	0x04, 0x17
        /*003a*/ 	.short	(.L_441 - .L_440)
.L_440:
        /*003c*/ 	.word	0x00000000
        /*0040*/ 	.short	0x0001
        /*0042*/ 	.short	0x0008
        /*0044*/ 	.byte	0x00, 0xf5, 0x21, 0x00


	//----- nvinfo : EIATTR_KPARAM_INFO
	.align		4
.L_441:
        /*0048*/ 	.byte	0x04, 0x17
        /*004a*/ 	.short	(.L_443 - .L_442)
.L_442:
        /*004c*/ 	.word	0x00000000
        /*0050*/ 	.short	0x0000
        /*0052*/ 	.short	0x0000
        /*0054*/ 	.byte	0x00, 0xf5, 0x21, 0x00


	//----- nvinfo : EIATTR_SPARSE_MMA_MASK
	.align		4
.L_443:
        /*0058*/ 	.byte	0x03, 0x50
        /*005a*/ 	.short	0x0000


	//----- nvinfo : EIATTR_MAXREG_COUNT
	.align		4
        /*005c*/ 	.byte	0x03, 0x1b
        /*005e*/ 	.short	0x00ff


	//----- nvinfo : EIATTR_MERCURY_ISA_VERSION
	.align		4
        /*0060*/ 	.byte	0x03, 0x5f
        /*0062*/ 	.short	0x0101


	//----- nvinfo : EIATTR_VRC_CTA_INIT_COUNT
	.align		4
        /*0064*/ 	.byte	0x02, 0x4a
	.zero		1
	.zero		1


	//----- nvinfo : EIATTR_EXIT_INSTR_OFFSETS
	.align		4
        /*0068*/ 	.byte	0x04, 0x1c
        /*006a*/ 	.short	(.L_445 - .L_444)


	//   ....[0]....
.L_444:
        /*006c*/ 	.word	0x000000c0


	//   ....[1]....
        /*0070*/ 	.word	0x00000180


	//----- nvinfo : EIATTR_CBANK_PARAM_SIZE
	.align		4
.L_445:
        /*0074*/ 	.byte	0x03, 0x19
        /*0076*/ 	.short	0x001c


	//----- nvinfo : EIATTR_PARAM_CBANK
	.align		4
        /*0078*/ 	.byte	0x04, 0x0a
        /*007a*/ 	.short	(.L_447 - .L_446)
	.align		4
.L_446:
        /*007c*/ 	.word	index@(.nv.constant0._Z21cuda_linearUpdateBiasPfS_iif)
        /*0080*/ 	.short	0x0380
        /*0082*/ 	.short	0x001c


	//----- nvinfo : EIATTR_SW_WAR
	.align		4
.L_447:
        /*0084*/ 	.byte	0x04, 0x36
        /*0086*/ 	.short	(.L_449 - .L_448)
.L_448:
        /*0088*/ 	.word	0x00000008
.L_449:


//--------------------- .nv.info._Z24cuda_linearUpdateWeightsPfS_iif --------------------------
	.section	.nv.info._Z24cuda_linearUpdateWeightsPfS_iif,"",@"SHT_CUDA_INFO"
	.sectionflags	@""
	.align	4


	//----- nvinfo : EIATTR_CUDA_API_VERSION
	.align		4
        /*0000*/ 	.byte	0x04, 0x37
        /*0002*/ 	.short	(.L_451 - .L_450)
.L_450:
        /*0004*/ 	.word	0x00000082


	//----- nvinfo : EIATTR_KPARAM_INFO
	.align		4
.L_451:
        /*0008*/ 	.byte	0x04, 0x17
        /*000a*/ 	.short	(.L_453 - .L_452)
.L_452:
        /*000c*/ 	.word	0x00000000
        /*0010*/ 	.short	0x0004
        /*0012*/ 	.short	0x0018
        /*0014*/ 	.byte	0x00, 0xf0, 0x11, 0x00


	//----- nvinfo : EIATTR_KPARAM_INFO
	.align		4
.L_453:
        /*0018*/ 	.byte	0x04, 0x17
        /*001a*/ 	.short	(.L_455 - .L_454)
.L_454:
        /*001c*/ 	.word	0x00000000
        /*0020*/ 	.short	0x0003
        /*0022*/ 	.short	0x0014
        /*0024*/ 	.byte	0x00, 0xf0, 0x11, 0x00


	//----- nvinfo : EIATTR_KPARAM_INFO
	.align		4
.L_455:
        /*0028*/ 	.byte	0x04, 0x17
        /*002a*/ 	.short	(.L_457 - .L_456)
.L_456:
        /*002c*/ 	.word	0x00000000
        /*0030*/ 	.short	0x0002
        /*0032*/ 	.short	0x0010
        /*0034*/ 	.byte	0x00, 0xf0, 0x11, 0x00


	//----- nvinfo : EIATTR_KPARAM_INFO
	.align		4
.L_457:
        /*0038*/ 	.byte	0x04, 0x17
        /*003a*/ 	.short	(.L_459 - .L_458)
.L_458:
        /*003c*/ 	.word	0x00000000
        /*0040*/ 	.short	0x0001
        /*0042*/ 	.short	0x0008
        /*0044*/ 	.byte	0x00, 0xf5, 0x21, 0x00


	//----- nvinfo : EIATTR_KPARAM_INFO
	.align		4
.L_459:
        /*0048*/ 	.byte	0x04, 0x17
        /*004a*/ 	.short	(.L_461 - .L_460)
.L_460:
        /*004c*/ 	.word	0x00000000
        /*0050*/ 	.short	0x0000
        /*0052*/ 	.short	0x0000
        /*0054*/ 	.byte	0x00, 0xf5, 0x21, 0x00


	//----- nvinfo : EIATTR_SPARSE_MMA_MASK
	.align		4
.L_461:
        /*0058*/ 	.byte	0x03, 0x50
        /*005a*/ 	.short	0x0000


	//----- nvinfo : EIATTR_MAXREG_COUNT
	.align		4
        /*005c*/ 	.byte	0x03, 0x1b
        /*005e*/ 	.short	0x00ff


	//----- nvinfo : EIATTR_MERCURY_ISA_VERSION
	.align		4
        /*0060*/ 	.byte	0x03, 0x5f
        /*0062*/ 	.short	0x0101


	//----- nvinfo : EIATTR_VRC_CTA_INIT_COUNT
	.align		4
        /*0064*/ 	.byte	0x02, 0x4a
	.zero		1
	.zero		1


	//----- nvinfo : EIATTR_EXIT_INSTR_OFFSETS
	.align		4
        /*0068*/ 	.byte	0x04, 0x1c
        /*006a*/ 	.short	(.L_463 - .L_462)


	//   ....[0]....
.L_462:
        /*006c*/ 	.word	0x000000c0


	//   ....[1]....
        /*0070*/ 	.word	0x00000180


	//----- nvinfo : EIATTR_CBANK_PARAM_SIZE
	.align		4
.L_463:
        /*0074*/ 	.byte	0x03, 0x19
        /*0076*/ 	.short	0x001c


	//----- nvinfo : EIATTR_PARAM_CBANK
	.align		4
        /*0078*/ 	.byte	0x04, 0x0a
        /*007a*/ 	.short	(.L_465 - .L_464)
	.align		4
.L_464:
        /*007c*/ 	.word	index@(.nv.constant0._Z24cuda_linearUpdateWeightsPfS_iif)
        /*0080*/ 	.short	0x0380
        /*0082*/ 	.short	0x001c


	//----- nvinfo : EIATTR_SW_WAR
	.align		4
.L_465:
        /*0084*/ 	.byte	0x04, 0x36
        /*0086*/ 	.short	(.L_467 - .L_466)
.L_466:
        /*0088*/ 	.word	0x00000008
.L_467:


//--------------------- .nv.info._Z15cuda_addVectorsPfS_i --------------------------
	.section	.nv.info._Z15cuda_addVectorsPfS_i,"",@"SHT_CUDA_INFO"
	.sectionflags	@""
	.align	4


	//----- nvinfo : EIATTR_CUDA_API_VERSION
	.align		4
        /*0000*/ 	.byte	0x04, 0x37
        /*0002*/ 	.short	(.L_469 - .L_468)
.L_468:
        /*0004*/ 	.word	0x00000082


	//----- nvinfo : EIATTR_KPARAM_INFO
	.align		4
.L_469:
        /*0008*/ 	.byte	0x04, 0x17
        /*000a*/ 	.short	(.L_471 - .L_470)
.L_470:
        /*000c*/ 	.word	0x00000000
        /*0010*/ 	.short	0x0002
        /*0012*/ 	.short	0x0010
        /*0014*/ 	.byte	0x00, 0xf0, 0x11, 0x00


	//----- nvinfo : EIATTR_KPARAM_INFO
	.align		4
.L_471:
        /*0018*/ 	.byte	0x04, 0x17
        /*001a*/ 	.short	(.L_473 - .L_472)
.L_472:
        /*001c*/ 	.word	0x00000000
        /*0020*/ 	.short	0x0001
        /*0022*/ 	.short	0x0008
        /*0024*/ 	.byte	0x00, 0xf5, 0x21, 0x00


	//----- nvinfo : EIATTR_KPARAM_INFO
	.align		4
.L_473:
        /*0028*/ 	.byte	0x04, 0x17
        /*002a*/ 	.short	(.L_475 - .L_474)
.L_474:
        /*002c*/ 	.word	0x00000000
        /*0030*/ 	.short	0x0000
        /*0032*/ 	.short	0x0000
        /*0034*/ 	.byte	0x00, 0xf5, 0x21, 0x00


	//----- nvinfo : EIATTR_SPARSE_MMA_MASK
	.align		4
.L_475:
        /*0038*/ 	.byte	0x03, 0x50
        /*003a*/ 	.short	0x0000


	//----- nvinfo : EIATTR_MAXREG_COUNT
	.align		4
        /*003c*/ 	.byte	0x03, 0x1b
        /*003e*/ 	.short	0x00ff


	//----- nvinfo : EIATTR_MERCURY_ISA_VERSION
	.align		4
        /*0040*/ 	.byte	0x03, 0x5f
        /*0042*/ 	.short	0x0101


	//----- nvinfo : EIATTR_VRC_CTA_INIT_COUNT
	.align		4
        /*0044*/ 	.byte	0x02, 0x4a
	.zero		1
	.zero		1


	//----- nvinfo : EIATTR_EXIT_INSTR_OFFSETS
	.align		4
        /*0048*/ 	.byte	0x04, 0x1c
        /*004a*/ 	.short	(.L_477 - .L_476)


	//   ....[0]....
.L_476:
        /*004c*/ 	.word	0x00000070


	//   ....[1]....
        /*0050*/ 	.word	0x00000110


	//----- nvinfo : EIATTR_CBANK_PARAM_SIZE
	.align		4
.L_477:
        /*0054*/ 	.byte	0x03, 0x19
        /*0056*/ 	.short	0x0014


	//----- nvinfo : EIATTR_PARAM_CBANK
	.align		4
        /*0058*/ 	.byte	0x04, 0x0a
        /*005a*/ 	.short	(.L_479 - .L_478)
	.align		4
.L_478:
        /*005c*/ 	.word	index@(.nv.constant0._Z15cuda_addVectorsPfS_i)
        /*0060*/ 	.short	0x0380
        /*0062*/ 	.short	0x0014


	//----- nvinfo : EIATTR_SW_WAR
	.align		4
.L_479:
        /*0064*/ 	.byte	0x04, 0x36
        /*0066*/ 	.short	(.L_481 - .L_480)
.L_480:
        /*0068*/ 	.word	0x00000008
.L_481:


//--------------------- .nv.info._Z24cuda_setVectorsEqualFASTPfS_ii --------------------------
	.section	.nv.info._Z24cuda_setVectorsEqualFASTPfS_ii,"",@"SHT_CUDA_INFO"
	.sectionflags	@""
	.align	4


	//----- nvinfo : EIATTR_CUDA_API_VERSION
	.align		4
        /*0000*/ 	.byte	0x04, 0x37
        /*0002*/ 	.short	(.L_483 - .L_482)
.L_482:
        /*0004*/ 	.word	0x00000082


	//----- nvinfo : EIATTR_KPARAM_INFO
	.align		4
.L_483:
        /*0008*/ 	.byte	0x04, 0x17
        /*000a*/ 	.short	(.L_485 - .L_484)
.L_484:
        /*000c*/ 	.word	0x00000000
        /*0010*/ 	.short	0x0003
        /*0012*/ 	.short	0x0014
        /*0014*/ 	.byte	0x00, 0xf0, 0x11, 0x00


	//----- nvinfo : EIATTR_KPARAM_INFO
	.align		4
.L_485:
        /*0018*/ 	.byte	0x04, 0x17
        /*001a*/ 	.short	(.L_487 - .L_486)
.L_486:
        /*001c*/ 	.word	0x00000000
        /*0020*/ 	.short	0x0002
        /*0022*/ 	.short	0x0010
        /*0024*/ 	.byte	0x00, 0xf0, 0x11, 0x00


	//----- nvinfo : EIATTR_KPARAM_INFO
	.align		4
.L_487:
        /*0028*/ 	.byte	0x04, 0x17
        /*002a*/ 	.short	(.L_489 - .L_488)
.L_488:
        /*002c*/ 	.word	0x00000000
        /*0030*/ 	.short	0x0001
        /*0032*/ 	.short	0x0008
        /*0034*/ 	.byte	0x00, 0xf5, 0x21, 0x00


	//----- nvinfo : EIATTR_KPARAM_INFO
	.align		4
.L_489:
        /*0038*/ 	.byte	0x04, 0x17
        /*003a*/ 	.short	(.L_491 - .L_490)
.L_490:
        /*003c*/ 	.word	0x00000000
        /*0040*/ 	.short	0x0000
        /*0042*/ 	.short	0x0000
        /*0044*/ 	.byte	0x00, 0xf5, 0x21, 0x00


	//----- nvinfo : EIATTR_SPARSE_MMA_MASK
	.align		4
.L_491:
        /*0048*/ 	.byte	0x03, 0x50
        /*004a*/ 	.short	0x0000


	//----- nvinfo : EIATTR_MAXREG_COUNT
	.align		4
        /*004c*/ 	.byte	0x03, 0x1b
        /*004e*/ 	.short	0x00ff


	//----- nvinfo : EIATTR_MERCURY_ISA_VERSION
	.align		4
        /*0050*/ 	.byte	0x03, 0x5f
        /*0052*/ 	.short	0x0101


	//----- nvinfo : EIATTR_VRC_CTA_INIT_COUNT
	.align		4
        /*0054*/ 	.byte	0x02, 0x4a
	.zero		1
	.zero		1


	//----- nvinfo : EIATTR_EXIT_INSTR_OFFSETS
	.align		4
        /*0058*/ 	.byte	0x04, 0x1c
        /*005a*/ 	.short	(.L_493 - .L_492)


	//   ....[0]....
.L_492:
        /*005c*/ 	.word	0x000000c0


	//   ....[1]....
        /*0060*/ 	.word	0x00000140


	//----- nvinfo : EIATTR_CBANK_PARAM_SIZE
	.align		4
.L_493:
        /*0064*/ 	.byte	0x03, 0x19
        /*0066*/ 	.short	0x0018


	//----- nvinfo : EIATTR_PARAM_CBANK
	.align		4
        /*0068*/ 	.byte	0x04, 0x0a
        /*006a*/ 	.short	(.L_495 - .L_494)
	.align		4
.L_494:
        /*006c*/ 	.word	index@(.nv.constant0._Z24cuda_setVectorsEqualFASTPfS_ii)
        /*0070*/ 	.short	0x0380
        /*0072*/ 	.short	0x0018


	//----- nvinfo : EIATTR_SW_WAR
	.align		4
.L_495:
        /*0074*/ 	.byte	0x04, 0x36
        /*0076*/ 	.short	(.L_497 - .L_496)
.L_496:
        /*0078*/ 	.word	0x00000008
.L_497:


//--------------------- .nv.info._Z12cuda_matMultPfS_S_iiiii --------------------------
	.section	.nv.info._Z12cuda_matMultPfS_S_iiiii,"",@"SHT_CUDA_INFO"
	.sectionflags	@""
	.align	4


	//----- nvinfo : EIATTR_CUDA_API_VERSION
	.align		4
        /*0000*/ 	.byte	0x04, 0x37
        /*0002*/ 	.short	(.L_499 - .L_498)
.L_498:
        /*0004*/ 	.word	0x00000082


	//----- nvinfo : EIATTR_KPARAM_INFO
	.align		4
.L_499:
        /*0008*/ 	.byte	0x04, 0x17
        /*000a*/ 	.short	(.L_501 - .L_500)
.L_500:
        /*000c*/ 	.word	0x00000000
        /*0010*/ 	.short	0x0007
        /*0012*/ 	.short	0x0028
        /*0014*/ 	.byte	0x00, 0xf0, 0x11, 0x00


	//----- nvinfo : EIATTR_KPARAM_INFO
	.align		4
.L_501:
        /*0018*/ 	.byte	0x04, 0x17
        /*001a*/ 	.short	(.L_503 - .L_502)
.L_502:
        /*001c*/ 	.word	0x00000000
        /*0020*/ 	.short	0x0006
        /*0022*/ 	.short	0x0024
        /*0024*/ 	.byte	0x00, 0xf0, 0x11, 0x00


	//----- nvinfo : EIATTR_KPARAM_INFO
	.align		4
.L_503:
        /*0028*/ 	.byte	0x04, 0x17
        /*002a*/ 	.short	(.L_505 - .L_504)
.L_504:
        /*002c*/ 	.word	0x00000000
        /*0030*/ 	.short	0x0005
        /*0032*/ 	.short	0x0020
        /*0034*/ 	.byte	0x00, 0xf0, 0x11, 0x00


	//----- nvinfo : EIATTR_KPARAM_INFO
	.align		4
.L_505:
        /*0038*/ 	.byte	0x04, 0x17
        /*003a*/ 	.short	(.L_507 - .L_506)
.L_506:
        /*003c*/ 	.word	0x00000000
        /*0040*/ 	.short	0x0004
        /*0042*/ 	.short	0x001c
        /*0044*/ 	.byte	0x00, 0xf0, 0x11, 0x00


	//----- nvinfo : EIATTR_KPARAM_INFO
	.align		4
.L_507:
        /*0048*/ 	.byte	0x04, 0x17
        /*004a*/ 	.short	(.L_509 - .L_508)
.L_508:
        /*004c*/ 	.word	0x00000000
        /*0050*/ 	.short	0x0003
        /*0052*/ 	.short	0x0018
        /*0054*/ 	.byte	0x00, 0xf0, 0x11, 0x00


	//----- nvinfo : EIATTR_KPARAM_INFO
	.align		4
.L_509:
        /*0058*/ 	.byte	0x04, 0x17
        /*005a*/ 	.short	(.L_511 - .L_510)
.L_510:
        /*005c*/ 	.word	0x00000000
        /*0060*/ 	.short	0x0002
        /*0062*/ 	.short	0x0010
        /*0064*/ 	.byte	0x00, 0xf5, 0x21, 0x00


	//----- nvinfo : EIATTR_KPARAM_INFO
	.align		4
.L_511:
        /*0068*/ 	.byte	0x04, 0x17
        /*006a*/ 	.short	(.L_513 - .L_512)
.L_512:
        /*006c*/ 	.word	0x00000000
        /*0070*/ 	.short	0x0001
        /*0072*/ 	.short	0x0008
        /*0074*/ 	.byte	0x00, 0xf5, 0x21, 0x00


	//----- nvinfo : EIATTR_KPARAM_INFO
	.align		4
.L_513:
        /*0078*/ 	.byte	0x04, 0x17
        /*007a*/ 	.short	(.L_515 - .L_514)
.L_514:
        /*007c*/ 	.word	0x00000000
        /*0080*/ 	.short	0x0000
        /*0082*/ 	.short	0x0000
        /*0084*/ 	.byte	0x00, 0xf5, 0x21, 0x00


	//----- nvinfo : EIATTR_SPARSE_MMA_MASK
	.align		4
.L_515:
        /*0088*/ 	.byte	0x03, 0x50
        /*008a*/ 	.short	0x0000


	//----- nvinfo : EIATTR_MAXREG_COUNT
	.align		4
        /*008c*/ 	.byte	0x03, 0x1b
        /*008e*/ 	.short	0x00ff


	//----- nvinfo : EIATTR_MERCURY_ISA_VERSION
	.align		4
        /*0090*/ 	.byte	0x03, 0x5f
        /*0092*/ 	.short	0x0101


	//----- nvinfo : EIATTR_VRC_CTA_INIT_COUNT
	.align		4
        /*0094*/ 	.byte	0x02, 0x4a
	.zero		1
	.zero		1


	//----- nvinfo : EIATTR_EXIT_INSTR_OFFSETS
	.align		4
        /*0098*/ 	.byte	0x04, 0x1c
        /*009a*/ 	.short	(.L_517 - .L_516)


	//   ....[0]....
.L_516:
        /*009c*/ 	.word	0x000000d0


	//   ....[1]....
        /*00a0*/ 	.word	0x00000e90


	//----- nvinfo : EIATTR_CBANK_PARAM_SIZE
	.align		4
.L_517:
        /*00a4*/ 	.byte	0x03, 0x19
        /*00a6*/ 	.short	0x002c


	//----- nvinfo : EIATTR_PARAM_CBANK
	.align		4
        /*00a8*/ 	.byte	0x04, 0x0a
        /*00aa*/ 	.short	(.L_519 - .L_518)
	.align		4
.L_518:
        /*00ac*/ 	.word	index@(.nv.constant0._Z12cuda_matMultPfS_S_iiiii)
        /*00b0*/ 	.short	0x0380
        /*00b2*/ 	.short	0x002c


	//----- nvinfo : EIATTR_SW_WAR
	.align		4
.L_519:
        /*00b4*/ 	.byte	0x04, 0x36
        /*00b6*/ 	.short	(.L_521 - .L_520)
.L_520:
        /*00b8*/ 	.word	0x00000008
.L_521:


//--------------------- .nv.callgraph             --------------------------
	.section	.nv.callgraph,"",@"SHT_CUDA_CALLGRAPH"
	.align	4
	.sectionentsize	8
	.align		4
        /*0000*/ 	.word	0x00000000
	.align		4
        /*0004*/ 	.word	0xffffffff
	.align		4
        /*0008*/ 	.word	0x00000000
	.align		4
        /*000c*/ 	.word	0xfffffffe
	.align		4
        /*0010*/ 	.word	0x00000000
	.align		4
        /*0014*/ 	.word	0xfffffffd
	.align		4
        /*0018*/ 	.word	0x00000000
	.align		4
        /*001c*/ 	.word	0xfffffffc


//--------------------- .nv.constant4             --------------------------
	.section	.nv.constant4,"a",@progbits
	.align	8
	.align		8
.nv.constant4:
        /*0000*/ 	.dword	precalc_xorwow_matrix
	.align		8
        /*0008*/ 	.dword	precalc_xorwow_offset_matrix
	.align		8
        /*0010*/ 	.dword	mrg32k3aM1
	.align		8
        /*0018*/ 	.dword	mrg32k3aM2
	.align		8
        /*0020*/ 	.dword	mrg32k3aM1SubSeq
	.align		8
        /*0028*/ 	.dword	mrg32k3aM2SubSeq
	.align		8
        /*0030*/ 	.dword	mrg32k3aM1Seq
	.align		8
        /*0038*/ 	.dword	mrg32k3aM2Seq
	.align		8
        /*0040*/ 	.dword	_ZN40_INTERNAL_b11a4378_4_k_cu_742329a8_924924cuda3std3__45__cpo5beginE
	.align		8
        /*0048*/ 	.dword	_ZN40_INTERNAL_b11a4378_4_k_cu_742329a8_924924cuda3std3__45__cpo3endE
	.align		8
        /*0050*/ 	.dword	_ZN40_INTERNAL_b11a4378_4_k_cu_742329a8_924924cuda3std3__45__cpo6cbeginE
	.align		8
        /*0058*/ 	.dword	_ZN40_INTERNAL_b11a4378_4_k_cu_742329a8_924924cuda3std3__45__cpo4cendE
	.align		8
        /*0060*/ 	.dword	_ZN40_INTERNAL_b11a4378_4_k_cu_742329a8_924924cuda3std3__45__cpo6rbeginE
	.align		8
        /*0068*/ 	.dword	_ZN40_INTERNAL_b11a4378_4_k_cu_742329a8_924924cuda3std3__45__cpo4rendE
	.align		8
        /*0070*/ 	.dword	_ZN40_INTERNAL_b11a4378_4_k_cu_742329a8_924924cuda3std3__45__cpo7crbeginE
	.align		8
        /*0078*/ 	.dword	_ZN40_INTERNAL_b11a4378_4_k_cu_742329a8_924924cuda3std3__45__cpo5crendE
	.align		8
        /*0080*/ 	.dword	_ZN40_INTERNAL_b11a4378_4_k_cu_742329a8_924924cuda3std3__442_GLOBAL__N__b11a4378_4_k_cu_742329a8_924926ignoreE
	.align		8
        /*0088*/ 	.dword	_ZN40_INTERNAL_b11a4378_4_k_cu_742329a8_924924cuda3std3__419piecewise_constructE
	.align		8
        /*0090*/ 	.dword	_ZN40_INTERNAL_b11a4378_4_k_cu_742329a8_924924cuda3std3__48in_placeE
	.align		8
        /*0098*/ 	.dword	_ZN40_INTERNAL_b11a4378_4_k_cu_742329a8_924924cuda3std3__420unreachable_sentinelE
	.align		8
        /*00a0*/ 	.dword	_ZN40_INTERNAL_b11a4378_4_k_cu_742329a8_924924cuda3std3__47nulloptE
	.align		8
        /*00a8*/ 	.dword	_ZN40_INTERNAL_b11a4378_4_k_cu_742329a8_924924cuda3std3__48unexpectE
	.align		8
        /*00b0*/ 	.dword	_ZN40_INTERNAL_b11a4378_4_k_cu_742329a8_924924cuda3std6ranges3__45__cpo4swapE
	.align		8
        /*00b8*/ 	.dword	_ZN40_INTERNAL_b11a4378_4_k_cu_742329a8_924924cuda3std6ranges3__45__cpo9iter_moveE
	.align		8
        /*00c0*/ 	.dword	_ZN40_INTERNAL_b11a4378_4_k_cu_742329a8_924924cuda3std6ranges3__45__cpo5beginE
	.align		8
        /*00c8*/ 	.dword	_ZN40_INTERNAL_b11a4378_4_k_cu_742329a8_924924cuda3std6ranges3__45__cpo3endE
	.align		8
        /*00d0*/ 	.dword	_ZN40_INTERNAL_b11a4378_4_k_cu_742329a8_924924cuda3std6ranges3__45__cpo6cbeginE
	.align		8
        /*00d8*/ 	.dword	_ZN40_INTERNAL_b11a4378_4_k_cu_742329a8_924924cuda3std6ranges3__45__cpo4cendE
	.align		8
        /*00e0*/ 	.dword	_ZN40_INTERNAL_b11a4378_4_k_cu_742329a8_924924cuda3std6ranges3__45__cpo7advanceE
	.align		8
        /*00e8*/ 	.dword	_ZN40_INTERNAL_b11a4378_4_k_cu_742329a8_924924cuda3std6ranges3__45__cpo9iter_swapE
	.align		8
        /*00f0*/ 	.dword	_ZN40_INTERNAL_b11a4378_4_k_cu_742329a8_924924cuda3std6ranges3__45__cpo4nextE
	.align		8
        /*00f8*/ 	.dword	_ZN40_INTERNAL_b11a4378_4_k_cu_742329a8_924924cuda3std6ranges3__45__cpo4prevE
	.align		8
        /*0100*/ 	.dword	_ZN40_INTERNAL_b11a4378_4_k_cu_742329a8_924924cuda3std6ranges3__45__cpo4dataE
	.align		8
        /*0108*/ 	.dword	_ZN40_INTERNAL_b11a4378_4_k_cu_742329a8_924924cuda3std6ranges3__45__cpo5cdataE
	.align		8
        /*0110*/ 	.dword	_ZN40_INTERNAL_b11a4378_4_k_cu_742329a8_924924cuda3std6ranges3__45__cpo4sizeE
	.align		8
        /*0118*/ 	.dword	_ZN40_INTERNAL_b11a4378_4_k_cu_742329a8_924924cuda3std6ranges3__45__cpo5ssizeE
	.align		8
        /*0120*/ 	.dword	_ZN40_INTERNAL_b11a4378_4_k_cu_742329a8_924924cuda3std6ranges3__45__cpo8distanceE
	.align		8
        /*0128*/ 	.dword	_ZN40_INTERNAL_b11a4378_4_k_cu_742329a8_924926thrust24THRUST_300001_SM_1000_NS8cuda_cub3parE
	.align		8
        /*0130*/ 	.dword	_ZN40_INTERNAL_b11a4378_4_k_cu_742329a8_924926thrust24THRUST_300001_SM_1000_NS8cuda_cub10par_nosyncE
	.align		8
        /*0138*/ 	.dword	_ZN40_INTERNAL_b11a4378_4_k_cu_742329a8_924926thrust24THRUST_300001_SM_1000_NS6system6detail10sequential3seqE
	.align		8
        /*0140*/ 	.dword	_ZN40_INTERNAL_b11a4378_4_k_cu_742329a8_924926thrust24THRUST_300001_SM_1000_NS12placeholders2_1E
	.align		8
        /*0148*/ 	.dword	_ZN40_INTERNAL_b11a4378_4_k_cu_742329a8_924926thrust24THRUST_300001_SM_1000_NS12placeholders2_2E
	.align		8
        /*0150*/ 	.dword	_ZN40_INTERNAL_b11a4378_4_k_cu_742329a8_924926thrust24THRUST_300001_SM_1000_NS12placeholders2_3E
	.align		8
        /*0158*/ 	.dword	_ZN40_INTERNAL_b11a4378_4_k_cu_742329a8_924926thrust24THRUST_300001_SM_1000_NS12placeholders2_4E
	.align		8
        /*0160*/ 	.dword	_ZN40_INTERNAL_b11a4378_4_k_cu_742329a8_924926thrust24THRUST_300001_SM_1000_NS12placeholders2_5E
	.align		8
        /*0168*/ 	.dword	_ZN40_INTERNAL_b11a4378_4_k_cu_742329a8_924926thrust24THRUST_300001_SM_1000_NS12placeholders2_6E
	.align		8
        /*0170*/ 	.dword	_ZN40_INTERNAL_b11a4378_4_k_cu_742329a8_924926thrust24THRUST_300001_SM_1000_NS12placeholders2_7E
	.align		8
        /*0178*/ 	.dword	_ZN40_INTERNAL_b11a4378_4_k_cu_742329a8_924926thrust24THRUST_300001_SM_1000_NS12placeholders2_8E
	.align		8
        /*0180*/ 	.dword	_ZN40_INTERNAL_b11a4378_4_k_cu_742329a8_924926thrust24THRUST_300001_SM_1000_NS12placeholders2_9E
	.align		8
        /*0188*/ 	.dword	_ZN40_INTERNAL_b11a4378_4_k_cu_742329a8_924926thrust24THRUST_300001_SM_1000_NS12placeholders3_10E
	.align		8
        /*0190*/ 	.dword	_ZN40_INTERNAL_b11a4378_4_k_cu_742329a8_924926thrust24THRUST_300001_SM_1000_NS3seqE


//--------------------- .nv.constant3             --------------------------
	.section	.nv.constant3,"a",@progbits
	.align	8
.nv.constant3:
	.type		__cr_lgamma_table,@object
	.size		__cr_lgamma_table,(.L_8 - __cr_lgamma_table)
__cr_lgamma_table:
        /*0000*/ 	.byte	0x00, 0x00, 0x00, 0x00, 0x00, 0x00, 0x00, 0x00, 0x00, 0x00, 0x00, 0x00, 0x00, 0x00, 0x00, 0x00
        /*0010*/ 	.byte	0xef, 0x39, 0xfa, 0xfe, 0x42, 0x2e, 0xe6, 0x3f, 0x02, 0x20, 0x2a, 0xfa, 0x0b, 0xab, 0xfc, 0x3f
        /*0020*/ 	.byte	0xf9, 0x2c, 0x92, 0x7c, 0xa7, 0x6c, 0x09, 0x40, 0xc9, 0x79, 0x44, 0x3c, 0x64, 0x26, 0x13, 0x40
        /*0030*/ 	.byte	0xca, 0x01, 0xcf, 0x3a, 0x27, 0x51, 0x1a, 0x40, 0x30, 0xcc, 0x2d, 0xf3, 0xe1, 0x0c, 0x21, 0x40
        /*0040*/ 	.byte	0x0d, 0xb7, 0xfc, 0x82, 0x8e, 0x35, 0x25, 0x40
.L_8:


//--------------------- .text._ZN3cub18CUB_300001_SM_10006detail11EmptyKernelIvEEvv --------------------------
	.section	.text._ZN3cub18CUB_300001_SM_10006detail11EmptyKernelIvEEvv,"ax",@progbits
	.align	128
        .global         _ZN3cub18CUB_300001_SM_10006detail11EmptyKernelIvEEvv
        .type           _ZN3cub18CUB_300001_SM_10006detail11EmptyKernelIvEEvv,@function
        .size           _ZN3cub18CUB_300001_SM_10006detail11EmptyKernelIvEEvv,(.L_x_131 - _ZN3cub18CUB_300001_SM_10006detail11EmptyKernelIvEEvv)
        .other          _ZN3cub18CUB_300001_SM_10006detail11EmptyKernelIvEEvv,@"STO_CUDA_ENTRY STV_DEFAULT"
_ZN3cub18CUB_300001_SM_10006detail11EmptyKernelIvEEvv:
.text._ZN3cub18CUB_300001_SM_10006detail11EmptyKernelIvEEvv:
[----:B------:R-:W-:Y:S01]  /*0000*/  LDC R1, c[0x0][0x37c] ;  /* 0x0000df00ff017b82 */ /* 0x000fe20000000800 */
[----:B------:R-:W-:Y:S05]  /*0010*/  EXIT ;  /* 0x000000000000794d */ /* 0x000fea0003800000 */
.L_x_0:
[----:B------:R-:W-:-:S00]  /*0020*/  BRA `(.L_x_0) ;  /* 0xfffffffc00fc7947 */ /* 0x000fc0000383ffff */
[----:B------:R-:W-:-:S00]  /*0030*/  NOP ;  /* 0x0000000000007918 */ /* 0x000fc00000000000 */
        /* <DEDUP_REMOVED lines=12> */
.L_x_131:


//--------------------- .text._Z29crossEntropyErrorBackwardPassPfS_i --------------------------
	.section	.text._Z29crossEntropyErrorBackwardPassPfS_i,"ax",@progbits
	.align	128
.text._Z29crossEntropyErrorBackwardPassPfS_i:
        .type           _Z29crossEntropyErrorBackwardPassPfS_i,@function
        .size           _Z29crossEntropyErrorBackwardPassPfS_i,(.L_x_105 - _Z29crossEntropyErrorBackwardPassPfS_i)
        .other          _Z29crossEntropyErrorBackwardPassPfS_i,@"STO_CUDA_ENTRY STV_DEFAULT"
_Z29crossEntropyErrorBackwardPassPfS_i:
[----:B------:R-:W-:Y:S01]  /*0000*/  LDC R1, c[0x0][0x37c] ;  /* 0x0000df00ff017b82 */ /* 0x000fe20000000800 */
[----:B------:R-:W0:Y:S01]  /*0010*/  S2R R7, SR_CTAID.X ;  /* 0x0000000000077919 */ /* 0x000e220000002500 */
[----:B------:R-:W0:Y:S01]  /*0020*/  LDCU UR4, c[0x0][0x360] ;  /* 0x00006c00ff0477ac */ /* 0x000e220008000800 */
[----:B------:R-:W0:Y:S01]  /*0030*/  S2R R0, SR_TID.X ;  /* 0x0000000000007919 */ /* 0x000e220000002100 */
[----:B------:R-:W1:Y:S01]  /*0040*/  LDCU UR5, c[0x0][0x390] ;  /* 0x00007200ff0577ac */ /* 0x000e620008000800 */
[----:B0-----:R-:W-:-:S05]  /*0050*/  IMAD R7, R7, UR4, R0 ;  /* 0x0000000407077c24 */ /* 0x001fca000f8e0200 */
[----:B-1----:R-:W-:-:S13]  /*0060*/  ISETP.GE.AND P0, PT, R7, UR5, PT ;  /* 0x0000000507007c0c */ /* 0x002fda000bf06270 */
[----:B------:R-:W-:Y:S05]  /*0070*/  @P0 EXIT ;  /* 0x000000000000094d */ /* 0x000fea0003800000 */
[----:B------:R-:W0:Y:S01]  /*0080*/  LDC.64 R4, c[0x0][0x388] ;  /* 0x0000e200ff047b82 */ /* 0x000e220000000a00 */
[----:B------:R-:W1:Y:S07]  /*0090*/  LDCU.64 UR4, c[0x0][0x358] ;  /* 0x00006b00ff0477ac */ /* 0x000e6e0008000a00 */
[----:B------:R-:W2:Y:S01]  /*00a0*/  LDC.64 R2, c[0x0][0x380] ;  /* 0x0000e000ff027b82 */ /* 0x000ea20000000a00 */
[----:B0-----:R-:W-:-:S06]  /*00b0*/  IMAD.WIDE R4, R7, 0x4, R4 ;  /* 0x0000000407047825 */ /* 0x001fcc00078e0204 */
[----:B-1----:R-:W3:Y:S01]  /*00c0*/  LDG.E R5, desc[UR4][R4.64] ;  /* 0x0000000404057981 */ /* 0x002ee2000c1e1900 */
[----:B--2---:R-:W-:-:S05]  /*00d0*/  IMAD.WIDE R2, R7, 0x4, R2 ;  /* 0x0000000407027825 */ /* 0x004fca00078e0202 */
[----:B------:R-:W3:Y:S02]  /*00e0*/  LDG.E R0, desc[UR4][R2.64] ;  /* 0x0000000402007981 */ /* 0x000ee4000c1e1900 */
[----:B---3--:R-:W-:-:S05]  /*00f0*/  FADD R7, R0, -R5 ;  /* 0x8000000500077221 */ /* 0x008fca0000000000 */
[----:B------:R-:W-:Y:S01]  /*0100*/  STG.E desc[UR4][R2.64], R7 ;  /* 0x0000000702007986 */ /* 0x000fe2000c101904 */
[----:B------:R-:W-:Y:S05]  /*0110*/  EXIT ;  /* 0x000000000000794d */ /* 0x000fea0003800000 */
.L_x_1:
        /* <DEDUP_REMOVED lines=14> */
.L_x_105:


//--------------------- .text._Z28crossEntropyErrorForwardPassPfS_S_i --------------------------
	.section	.text._Z28crossEntropyErrorForwardPassPfS_S_i,"ax",@progbits
	.align	128
.text._Z28crossEntropyErrorForwardPassPfS_S_i:
        .type           _Z28crossEntropyErrorForwardPassPfS_S_i,@function
        .size           _Z28crossEntropyErrorForwardPassPfS_S_i,(.L_x_106 - _Z28crossEntropyErrorForwardPassPfS_S_i)
        .other          _Z28crossEntropyErrorForwardPassPfS_S_i,@"STO_CUDA_ENTRY STV_DEFAULT"
_Z28crossEntropyErrorForwardPassPfS_S_i:
        /* <DEDUP_REMOVED lines=14> */
[----:B------:R0:W2:Y:S01]  /*00e0*/  LDG.E R0, desc[UR4][R2.64] ;  /* 0x0000000402007981 */ /* 0x0000a2000c1e1900 */
[----:B------:R-:W-:Y:S01]  /*00f0*/  IMAD.MOV.U32 R9, RZ, RZ, 0x3e055027 ;  /* 0x3e055027ff097424 */ /* 0x000fe200078e00ff */
[----:B------:R-:W-:Y:S01]  /*0100*/  BSSY.RECONVERGENT B0, `(.L_x_2) ;  /* 0x0000027000007945 */ /* 0x000fe20003800200 */
[----:B0-----:R-:W-:Y:S01]  /*0110*/  I2FP.F32.S32 R3, UR6 ;  /* 0x0000000600037c45 */ /* 0x001fe20008201400 */
[----:B---3--:R-:W-:-:S03]  /*0120*/  FADD R6, R4, 0.0010000000474974513054 ;  /* 0x3a83126f04067421 */ /* 0x008fc60000000000 */
[----:B------:R-:W0:Y:S02]  /*0130*/  MUFU.RCP R4, R3 ;  /* 0x0000000300047308 */ /* 0x000e240000001000 */
[----:B------:R-:W-:-:S04]  /*0140*/  FSETP.GEU.AND P0, PT, R6, 1.175494350822287508e-38, PT ;  /* 0x008000000600780b */ /* 0x000fc80003f0e000 */
[----:B------:R-:W-:-:S09]  /*0150*/  FSEL R2, RZ, -23, P0 ;  /* 0xc1b80000ff027808 */ /* 0x000fd20000000000 */
[----:B------:R-:W-:-:S04]  /*0160*/  @!P0 FMUL R6, R6, 8388608 ;  /* 0x4b00000006068820 */ /* 0x000fc80000400000 */
[C---:B------:R-:W-:Y:S01]  /*0170*/  VIADD R7, R6.reuse, 0xc0d55555 ;  /* 0xc0d5555506077836 */ /* 0x040fe20000000000 */
[----:B------:R-:W-:-:S04]  /*0180*/  ISETP.GT.U32.AND P0, PT, R6, 0x7f7fffff, PT ;  /* 0x7f7fffff0600780c */ /* 0x000fc80003f04070 */
[----:B------:R-:W-:-:S05]  /*0190*/  LOP3.LUT R7, R7, 0xff800000, RZ, 0xc0, !PT ;  /* 0xff80000007077812 */ /* 0x000fca00078ec0ff */
[----:B------:R-:W-:Y:S01]  /*01a0*/  IMAD.IADD R8, R6, 0x1, -R7 ;  /* 0x0000000106087824 */ /* 0x000fe200078e0a07 */
[----:B------:R-:W-:-:S03]  /*01b0*/  I2FP.F32.S32 R7, R7 ;  /* 0x0000000700077245 */ /* 0x000fc60000201400 */
[----:B------:R-:W-:Y:S02]  /*01c0*/  FADD R8, R8, -1 ;  /* 0xbf80000008087421 */ /* 0x000fe40000000000 */
[----:B------:R-:W-:Y:S01]  /*01d0*/  FFMA R2, R7, 1.1920928955078125e-07, R2 ;  /* 0x3400000007027823 */ /* 0x000fe20000000002 */
[----:B------:R-:W-:Y:S02]  /*01e0*/  IMAD.MOV.U32 R7, RZ, RZ, 0x7f800000 ;  /* 0x7f800000ff077424 */ /* 0x000fe400078e00ff */
[----:B------:R-:W-:-:S04]  /*01f0*/  FFMA R5, R8, -R9, 0.14084610342979431152 ;  /* 0x3e1039f608057423 */ /* 0x000fc80000000809 */
[----:B------:R-:W-:-:S04]  /*0200*/  FFMA R5, R8, R5, -0.12148627638816833496 ;  /* 0xbdf8cdcc08057423 */ /* 0x000fc80000000005 */
[----:B------:R-:W-:-:S04]  /*0210*/  FFMA R5, R8, R5, 0.13980610668659210205 ;  /* 0x3e0f295508057423 */ /* 0x000fc80000000005 */
[----:B------:R-:W-:-:S04]  /*0220*/  FFMA R5, R8, R5, -0.16684235632419586182 ;  /* 0xbe2ad8b908057423 */ /* 0x000fc80000000005 */
[----:B------:R-:W-:-:S04]  /*0230*/  FFMA R5, R8, R5, 0.20012299716472625732 ;  /* 0x3e4ced0b08057423 */ /* 0x000fc80000000005 */
[----:B------:R-:W-:-:S04]  /*0240*/  FFMA R5, R8, R5, -0.24999669194221496582 ;  /* 0xbe7fff2208057423 */ /* 0x000fc80000000005 */
[----:B------:R-:W-:-:S04]  /*0250*/  FFMA R5, R8, R5, 0.33333182334899902344 ;  /* 0x3eaaaa7808057423 */ /* 0x000fc80000000005 */
[----:B------:R-:W-:-:S04]  /*0260*/  FFMA R5, R8, R5, -0.5 ;  /* 0xbf00000008057423 */ /* 0x000fc80000000005 */
[----:B------:R-:W-:-:S04]  /*0270*/  FMUL R5, R8, R5 ;  /* 0x0000000508057220 */ /* 0x000fc80000400000 */
[----:B------:R-:W-:-:S04]  /*0280*/  FFMA R5, R8, R5, R8 ;  /* 0x0000000508057223 */ /* 0x000fc80000000008 */
[----:B------:R-:W-:Y:S01]  /*0290*/  FFMA R2, R2, 0.69314718246459960938, R5 ;  /* 0x3f31721802027823 */ /* 0x000fe20000000005 */
[C---:B------:R-:W-:Y:S01]  /*02a0*/  @P0 FFMA R2, R6.reuse, R7, +INF ;  /* 0x7f80000006020423 */ /* 0x040fe20000000007 */
[----:B------:R-:W-:Y:S01]  /*02b0*/  FSETP.NEU.AND P0, PT, R6, RZ, PT ;  /* 0x000000ff0600720b */ /* 0x000fe20003f0d000 */
[----:B0-----:R-:W-:-:S03]  /*02c0*/  FFMA R7, -R3, R4, 1 ;  /* 0x3f80000003077423 */ /* 0x001fc60000000104 */
[----:B------:R-:W-:Y:S01]  /*02d0*/  FSEL R5, -R2, +INF , P0 ;  /* 0x7f80000002057808 */ /* 0x000fe20000000100 */
[----:B------:R-:W-:-:S04]  /*02e0*/  FFMA R7, R4, R7, R4 ;  /* 0x0000000704077223 */ /* 0x000fc80000000004 */
[----:B--2---:R-:W-:-:S04]  /*02f0*/  FMUL R0, R0, R5 ;  /* 0x0000000500007220 */ /* 0x004fc80000400000 */
[----:B------:R-:W0:Y:S01]  /*0300*/  FCHK P0, R0, R3 ;  /* 0x0000000300007302 */ /* 0x000e220000000000 */
[----:B------:R-:W-:-:S04]  /*0310*/  FFMA R2, R0, R7, RZ ;  /* 0x0000000700027223 */ /* 0x000fc800000000ff */
[----:B------:R-:W-:-:S04]  /*0320*/  FFMA R4, -R3, R2, R0 ;  /* 0x0000000203047223 */ /* 0x000fc80000000100 */
[----:B------:R-:W-:Y:S01]  /*0330*/  FFMA R7, R7, R4, R2 ;  /* 0x0000000407077223 */ /* 0x000fe20000000002 */
[----:B0-----:R-:W-:Y:S06]  /*0340*/  @!P0 BRA `(.L_x_3) ;  /* 0x0000000000088947 */ /* 0x001fec0003800000 */
[----:B------:R-:W-:-:S07]  /*0350*/  MOV R2, 0x370 ;  /* 0x0000037000027802 */ /* 0x000fce0000000f00 */
[----:B------:R-:W-:Y:S05]  /*0360*/  CALL.REL.NOINC `($__internal_0_$__cuda_sm3x_div_rn_noftz_f32_slowpath) ;  /* 0x0000000000107944 */ /* 0x000fea0003c00000 */
.L_x_3:
[----:B------:R-:W-:Y:S05]  /*0370*/  BSYNC.RECONVERGENT B0 ;  /* 0x0000000000007941 */ /* 0x000fea0003800200 */
.L_x_2:
[----:B------:R-:W0:Y:S02]  /*0380*/  LDC.64 R2, c[0x0][0x390] ;  /* 0x0000e400ff027b82 */ /* 0x000e240000000a00 */
[----:B0-----:R-:W-:Y:S01]  /*0390*/  REDG.E.ADD.F32.FTZ.RN.STRONG.GPU desc[UR4][R2.64], R7 ;  /* 0x00000007020079a6 */ /* 0x001fe2000c12f304 */
[----:B------:R-:W-:Y:S05]  /*03a0*/  EXIT ;  /* 0x000000000000794d */ /* 0x000fea0003800000 */
        .weak           $__internal_0_$__cuda_sm3x_div_rn_noftz_f32_slowpath
        .type           $__internal_0_$__cuda_sm3x_div_rn_noftz_f32_slowpath,@function
        .size           $__internal_0_$__cuda_sm3x_div_rn_noftz_f32_slowpath,(.L_x_106 - $__internal_0_$__cuda_sm3x_div_rn_noftz_f32_slowpath)
$__internal_0_$__cuda_sm3x_div_rn_noftz_f32_slowpath:
[--C-:B------:R-:W-:Y:S01]  /*03b0*/  SHF.R.U32.HI R5, RZ, 0x17, R3.reuse ;  /* 0x00000017ff057819 */ /* 0x100fe20000011603 */
[----:B------:R-:W-:Y:S01]  /*03c0*/  BSSY.RECONVERGENT B1, `(.L_x_4) ;  /* 0x0000064000017945 */ /* 0x000fe20003800200 */
[--C-:B------:R-:W-:Y:S01]  /*03d0*/  SHF.R.U32.HI R4, RZ, 0x17, R0.reuse ;  /* 0x00000017ff047819 */ /* 0x100fe20000011600 */
[----:B------:R-:W-:Y:S01]  /*03e0*/  IMAD.MOV.U32 R6, RZ, RZ, R0 ;  /* 0x000000ffff067224 */ /* 0x000fe200078e0000 */
[----:B------:R-:W-:Y:S01]  /*03f0*/  LOP3.LUT R5, R5, 0xff, RZ, 0xc0, !PT ;  /* 0x000000ff05057812 */ /* 0x000fe200078ec0ff */
[----:B------:R-:W-:Y:S01]  /*0400*/  IMAD.MOV.U32 R7, RZ, RZ, R3 ;  /* 0x000000ffff077224 */ /* 0x000fe200078e0003 */
[----:B------:R-:W-:-:S03]  /*0410*/  LOP3.LUT R4, R4, 0xff, RZ, 0xc0, !PT ;  /* 0x000000ff04047812 */ /* 0x000fc600078ec0ff */
[----:B------:R-:W-:Y:S01]  /*0420*/  VIADD R10, R5, 0xffffffff ;  /* 0xffffffff050a7836 */ /* 0x000fe20000000000 */
[----:B------:R-:W-:-:S04]  /*0430*/  IADD3 R9, PT, PT, R4, -0x1, RZ ;  /* 0xffffffff04097810 */ /* 0x000fc80007ffe0ff */
[----:B------:R-:W-:-:S04]  /*0440*/  ISETP.GT.U32.AND P0, PT, R10, 0xfd, PT ;  /* 0x000000fd0a00780c */ /* 0x000fc80003f04070 */
[----:B------:R-:W-:-:S13]  /*0450*/  ISETP.GT.U32.OR P0, PT, R9, 0xfd, P0 ;  /* 0x000000fd0900780c */ /* 0x000fda0000704470 */
[----:B------:R-:W-:Y:S01]  /*0460*/  @!P0 IMAD.MOV.U32 R8, RZ, RZ, RZ ;  /* 0x000000ffff088224 */ /* 0x000fe200078e00ff */
[----:B------:R-:W-:Y:S06]  /*0470*/  @!P0 BRA `(.L_x_5) ;  /* 0x00000000005c8947 */ /* 0x000fec0003800000 */
[----:B------:R-:W-:Y:S02]  /*0480*/  FSETP.GTU.FTZ.AND P0, PT, |R0|, +INF , PT ;  /* 0x7f8000000000780b */ /* 0x000fe40003f1c200 */
[----:B------:R-:W-:-:S04]  /*0490*/  FSETP.GTU.FTZ.AND P1, PT, |R3|, +INF , PT ;  /* 0x7f8000000300780b */ /* 0x000fc80003f3c200 */
[----:B------:R-:W-:-:S13]  /*04a0*/  PLOP3.LUT P0, PT, P0, P1, PT, 0xf8, 0x8f ;  /* 0x00000000008f781c */ /* 0x000fda0000703f70 */
[----:B------:R-:W-:Y:S05]  /*04b0*/  @P0 BRA `(.L_x_6) ;  /* 0x00000004004c0947 */ /* 0x000fea0003800000 */
[----:B------:R-:W-:-:S13]  /*04c0*/  LOP3.LUT P0, RZ, R7, 0x7fffffff, R6, 0xc8, !PT ;  /* 0x7fffffff07ff7812 */ /* 0x000fda000780c806 */
[----:B------:R-:W-:Y:S05]  /*04d0*/  @!P0 BRA `(.L_x_7) ;  /* 0x00000004003c8947 */ /* 0x000fea0003800000 */
[C---:B------:R-:W-:Y:S02]  /*04e0*/  FSETP.NEU.FTZ.AND P2, PT, |R0|.reuse, +INF , PT ;  /* 0x7f8000000000780b */ /* 0x040fe40003f5d200 */
[----:B------:R-:W-:Y:S02]  /*04f0*/  FSETP.NEU.FTZ.AND P1, PT, |R3|, +INF , PT ;  /* 0x7f8000000300780b */ /* 0x000fe40003f3d200 */
[----:B------:R-:W-:-:S11]  /*0500*/  FSETP.NEU.FTZ.AND P0, PT, |R0|, +INF , PT ;  /* 0x7f8000000000780b */ /* 0x000fd60003f1d200 */
[----:B------:R-:W-:Y:S05]  /*0510*/  @!P1 BRA !P2, `(.L_x_7) ;  /* 0x00000004002c9947 */ /* 0x000fea0005000000 */
[----:B------:R-:W-:-:S04]  /*0520*/  LOP3.LUT P2, RZ, R6, 0x7fffffff, RZ, 0xc0, !PT ;  /* 0x7fffffff06ff7812 */ /* 0x000fc8000784c0ff */
[----:B------:R-:W-:-:S13]  /*0530*/  PLOP3.LUT P1, PT, P1, P2, PT, 0x2f, 0xf2 ;  /* 0x0000000000f2781c */ /* 0x000fda0000f24577 */
[----:B------:R-:W-:Y:S05]  /*0540*/  @P1 BRA `(.L_x_8) ;  /* 0x0000000400181947 */ /* 0x000fea0003800000 */
[----:B------:R-:W-:-:S04]  /*0550*/  LOP3.LUT P1, RZ, R7, 0x7fffffff, RZ, 0xc0, !PT ;  /* 0x7fffffff07ff7812 */ /* 0x000fc8000782c0ff */
[----:B------:R-:W-:-:S13]  /*0560*/  PLOP3.LUT P0, PT, P0, P1, PT, 0x2f, 0xf2 ;  /* 0x0000000000f2781c */ /* 0x000fda0000702577 */
[----:B------:R-:W-:Y:S05]  /*0570*/  @P0 BRA `(.L_x_9) ;  /* 0x0000000400000947 */ /* 0x000fea0003800000 */
[----:B------:R-:W-:Y:S02]  /*0580*/  ISETP.GE.AND P0, PT, R9, RZ, PT ;  /* 0x000000ff0900720c */ /* 0x000fe40003f06270 */
[----:B------:R-:W-:-:S11]  /*0590*/  ISETP.GE.AND P1, PT, R10, RZ, PT ;  /* 0x000000ff0a00720c */ /* 0x000fd60003f26270 */
[----:B------:R-:W-:Y:S01]  /*05a0*/  @P0 IMAD.MOV.U32 R8, RZ, RZ, RZ ;  /* 0x000000ffff080224 */ /* 0x000fe200078e00ff */
[----:B------:R-:W-:Y:S01]  /*05b0*/  @!P0 MOV R8, 0xffffffc0 ;  /* 0xffffffc000088802 */ /* 0x000fe20000000f00 */
[----:B------:R-:W-:Y:S01]  /*05c0*/  @!P0 FFMA R6, R0, 1.84467440737095516160e+19, RZ ;  /* 0x5f80000000068823 */ /* 0x000fe200000000ff */
[----:B------:R-:W-:-:S03]  /*05d0*/  @!P1 FFMA R7, R3, 1.84467440737095516160e+19, RZ ;  /* 0x5f80000003079823 */ /* 0x000fc600000000ff */
[----:B------:R-:W-:-:S07]  /*05e0*/  @!P1 VIADD R8, R8, 0x40 ;  /* 0x0000004008089836 */ /* 0x000fce0000000000 */
.L_x_5:
[----:B------:R-:W-:Y:S01]  /*05f0*/  LEA R0, R5, 0xc0800000, 0x17 ;  /* 0xc080000005007811 */ /* 0x000fe200078eb8ff */
[----:B------:R-:W-:Y:S01]  /*0600*/  VIADD R4, R4, 0xffffff81 ;  /* 0xffffff8104047836 */ /* 0x000fe20000000000 */
[----:B------:R-:W-:Y:S03]  /*0610*/  BSSY.RECONVERGENT B2, `(.L_x_10) ;  /* 0x0000035000027945 */ /* 0x000fe60003800200 */
[----:B------:R-:W-:Y:S01]  /*0620*/  IMAD.IADD R7, R7, 0x1, -R0 ;  /* 0x0000000107077824 */ /* 0x000fe200078e0a00 */
[C---:B------:R-:W-:Y:S01]  /*0630*/  IADD3 R5, PT, PT, R4.reuse, 0x7f, -R5 ;  /* 0x0000007f04057810 */ /* 0x040fe20007ffe805 */
[----:B------:R-:W-:Y:S02]  /*0640*/  IMAD R0, R4, -0x800000, R6 ;  /* 0xff80000004007824 */ /* 0x000fe400078e0206 */
[----:B------:R-:W0:Y:S01]  /*0650*/  MUFU.RCP R3, R7 ;  /* 0x0000000700037308 */ /* 0x000e220000001000 */
[----:B------:R-:W-:Y:S01]  /*0660*/  FADD.FTZ R9, -R7, -RZ ;  /* 0x800000ff07097221 */ /* 0x000fe20000010100 */
[----:B------:R-:W-:-:S03]  /*0670*/  IMAD.IADD R5, R5, 0x1, R8 ;  /* 0x0000000105057824 */ /* 0x000fc600078e0208 */
[----:B0-----:R-:W-:-:S04]  /*0680*/  FFMA R10, R3, R9, 1 ;  /* 0x3f800000030a7423 */ /* 0x001fc80000000009 */
[----:B------:R-:W-:-:S04]  /*0690*/  FFMA R10, R3, R10, R3 ;  /* 0x0000000a030a7223 */ /* 0x000fc80000000003 */
[----:B------:R-:W-:-:S04]  /*06a0*/  FFMA R3, R0, R10, RZ ;  /* 0x0000000a00037223 */ /* 0x000fc800000000ff */
[----:B------:R-:W-:-:S04]  /*06b0*/  FFMA R6, R9, R3, R0 ;  /* 0x0000000309067223 */ /* 0x000fc80000000000 */
[----:B------:R-:W-:-:S04]  /*06c0*/  FFMA R11, R10, R6, R3 ;  /* 0x000000060a0b7223 */ /* 0x000fc80000000003 */
[----:B------:R-:W-:-:S04]  /*06d0*/  FFMA R6, R9, R11, R0 ;  /* 0x0000000b09067223 */ /* 0x000fc80000000000 */
[----:B------:R-:W-:-:S05]  /*06e0*/  FFMA R3, R10, R6, R11 ;  /* 0x000000060a037223 */ /* 0x000fca000000000b */
[----:B------:R-:W-:-:S04]  /*06f0*/  SHF.R.U32.HI R0, RZ, 0x17, R3 ;  /* 0x00000017ff007819 */ /* 0x000fc80000011603 */
[----:B------:R-:W-:-:S04]  /*0700*/  LOP3.LUT R0, R0, 0xff, RZ, 0xc0, !PT ;  /* 0x000000ff00007812 */ /* 0x000fc800078ec0ff */
[----:B------:R-:W-:-:S05]  /*0710*/  IADD3 R8, PT, PT, R0, R5, RZ ;  /* 0x0000000500087210 */ /* 0x000fca0007ffe0ff */
[----:B------:R-:W-:-:S05]  /*0720*/  VIADD R0, R8, 0xffffffff ;  /* 0xffffffff08007836 */ /* 0x000fca0000000000 */
[----:B------:R-:W-:-:S13]  /*0730*/  ISETP.GE.U32.AND P0, PT, R0, 0xfe, PT ;  /* 0x000000fe0000780c */ /* 0x000fda0003f06070 */
[----:B------:R-:W-:Y:S05]  /*0740*/  @!P0 BRA `(.L_x_11) ;  /* 0x0000000000808947 */ /* 0x000fea0003800000 */
[----:B------:R-:W-:-:S13]  /*0750*/  ISETP.GT.AND P0, PT, R8, 0xfe, PT ;  /* 0x000000fe0800780c */ /* 0x000fda0003f04270 */
[----:B------:R-:W-:Y:S05]  /*0760*/  @P0 BRA `(.L_x_12) ;  /* 0x00000000006c0947 */ /* 0x000fea0003800000 */
[----:B------:R-:W-:-:S13]  /*0770*/  ISETP.GE.AND P0, PT, R8, 0x1, PT ;  /* 0x000000010800780c */ /* 0x000fda0003f06270 */
[----:B------:R-:W-:Y:S05]  /*0780*/  @P0 BRA `(.L_x_13) ;  /* 0x0000000000740947 */ /* 0x000fea0003800000 */
[----:B------:R-:W-:Y:S02]  /*0790*/  ISETP.GE.AND P0, PT, R8, -0x18, PT ;  /* 0xffffffe80800780c */ /* 0x000fe40003f06270 */
[----:B------:R-:W-:-:S11]  /*07a0*/  LOP3.LUT R3, R3, 0x80000000, RZ, 0xc0, !PT ;  /* 0x8000000003037812 */ /* 0x000fd600078ec0ff */
[----:B------:R-:W-:Y:S05]  /*07b0*/  @!P0 BRA `(.L_x_13) ;  /* 0x0000000000688947 */ /* 0x000fea0003800000 */
[-CC-:B------:R-:W-:Y:S01]  /*07c0*/  FFMA.RZ R0, R10, R6.reuse, R11.reuse ;  /* 0x000000060a007223 */ /* 0x180fe2000000c00b */
[----:B------:R-:W-:Y:S02]  /*07d0*/  VIADD R7, R8, 0x20 ;  /* 0x0000002008077836 */ /* 0x000fe40000000000 */
[-CC-:B------:R-:W-:Y:S01]  /*07e0*/  FFMA.RM R5, R10, R6.reuse, R11.reuse ;  /* 0x000000060a057223 */ /* 0x180fe2000000400b */
[----:B------:R-:W-:Y:S02]  /*07f0*/  ISETP.NE.AND P2, PT, R8, RZ, PT ;  /* 0x000000ff0800720c */ /* 0x000fe40003f45270 */
[----:B------:R-:W-:Y:S01]  /*0800*/  LOP3.LUT R4, R0, 0x7fffff, RZ, 0xc0, !PT ;  /* 0x007fffff00047812 */ /* 0x000fe200078ec0ff */
[----:B------:R-:W-:Y:S01]  /*0810*/  FFMA.RP R0, R10, R6, R11 ;  /* 0x000000060a007223 */ /* 0x000fe2000000800b */
[----:B------:R-:W-:Y:S01]  /*0820*/  IMAD.MOV R6, RZ, RZ, -R8 ;  /* 0x000000ffff067224 */ /* 0x000fe200078e0a08 */
[----:B------:R-:W-:Y:S02]  /*0830*/  ISETP.NE.AND P1, PT, R8, RZ, PT ;  /* 0x000000ff0800720c */ /* 0x000fe40003f25270 */
[----:B------:R-:W-:-:S02]  /*0840*/  LOP3.LUT R4, R4, 0x800000, RZ, 0xfc, !PT ;  /* 0x0080000004047812 */ /* 0x000fc400078efcff */
[----:B------:R-:W-:Y:S02]  /*0850*/  FSETP.NEU.FTZ.AND P0, PT, R0, R5, PT ;  /* 0x000000050000720b */ /* 0x000fe40003f1d000 */
[----:B------:R-:W-:Y:S02]  /*0860*/  SHF.L.U32 R7, R4, R7, RZ ;  /* 0x0000000704077219 */ /* 0x000fe400000006ff */
[----:B------:R-:W-:Y:S02]  /*0870*/  SEL R5, R6, RZ, P2 ;  /* 0x000000ff06057207 */ /* 0x000fe40001000000 */
[----:B------:R-:W-:Y:S02]  /*0880*/  ISETP.NE.AND P1, PT, R7, RZ, P1 ;  /* 0x000000ff0700720c */ /* 0x000fe40000f25270 */
[----:B------:R-:W-:Y:S02]  /*0890*/  SHF.R.U32.HI R5, RZ, R5, R4 ;  /* 0x00000005ff057219 */ /* 0x000fe40000011604 */
[----:B------:R-:W-:-:S02]  /*08a0*/  PLOP3.LUT P0, PT, P0, P1, PT, 0xf8, 0x8f ;  /* 0x00000000008f781c */ /* 0x000fc40000703f70 */
[----:B------:R-:W-:Y:S02]  /*08b0*/  SHF.R.U32.HI R7, RZ, 0x1, R5 ;  /* 0x00000001ff077819 */ /* 0x000fe40000011605 */
[----:B------:R-:W-:-:S04]  /*08c0*/  SEL R0, RZ, 0x1, !P0 ;  /* 0x00000001ff007807 */ /* 0x000fc80004000000 */
[----:B------:R-:W-:-:S04]  /*08d0*/  LOP3.LUT R0, R0, 0x1, R7, 0xf8, !PT ;  /* 0x0000000100007812 */ /* 0x000fc800078ef807 */
[----:B------:R-:W-:-:S05]  /*08e0*/  LOP3.LUT R0, R0, R5, RZ, 0xc0, !PT ;  /* 0x0000000500007212 */ /* 0x000fca00078ec0ff */
[----:B------:R-:W-:-:S05]  /*08f0*/  IMAD.IADD R0, R7, 0x1, R0 ;  /* 0x0000000107007824 */ /* 0x000fca00078e0200 */
[----:B------:R-:W-:Y:S01]  /*0900*/  LOP3.LUT R3, R0, R3, RZ, 0xfc, !PT ;  /* 0x0000000300037212 */ /* 0x000fe200078efcff */
[----:B------:R-:W-:Y:S06]  /*0910*/  BRA `(.L_x_13) ;  /* 0x0000000000107947 */ /* 0x000fec0003800000 */
.L_x_12:
[----:B------:R-:W-:-:S04]  /*0920*/  LOP3.LUT R3, R3, 0x80000000, RZ, 0xc0, !PT ;  /* 0x8000000003037812 */ /* 0x000fc800078ec0ff */
[----:B------:R-:W-:Y:S01]  /*0930*/  LOP3.LUT R3, R3, 0x7f800000, RZ, 0xfc, !PT ;  /* 0x7f80000003037812 */ /* 0x000fe200078efcff */
[----:B------:R-:W-:Y:S06]  /*0940*/  BRA `(.L_x_13) ;  /* 0x0000000000047947 */ /* 0x000fec0003800000 */
.L_x_11:
[----:B------:R-:W-:-:S07]  /*0950*/  LEA R3, R5, R3, 0x17 ;  /* 0x0000000305037211 */ /* 0x000fce00078eb8ff */
.L_x_13:
[----:B------:R-:W-:Y:S05]  /*0960*/  BSYNC.RECONVERGENT B2 ;  /* 0x0000000000027941 */ /* 0x000fea0003800200 */
.L_x_10:
[----:B------:R-:W-:Y:S05]  /*0970*/  BRA `(.L_x_14) ;  /* 0x0000000000207947 */ /* 0x000fea0003800000 */
.L_x_9:
[----:B------:R-:W-:-:S04]  /*0980*/  LOP3.LUT R3, R7, 0x80000000, R6, 0x48, !PT ;  /* 0x8000000007037812 */ /* 0x000fc800078e4806 */
[----:B------:R-:W-:Y:S01]  /*0990*/  LOP3.LUT R3, R3, 0x7f800000, RZ, 0xfc, !PT ;  /* 0x7f80000003037812 */ /* 0x000fe200078efcff */
[----:B------:R-:W-:Y:S06]  /*09a0*/  BRA `(.L_x_14) ;  /* 0x0000000000147947 */ /* 0x000fec0003800000 */
.L_x_8:
[----:B------:R-:W-:Y:S01]  /*09b0*/  LOP3.LUT R3, R7, 0x80000000, R6, 0x48, !PT ;  /* 0x8000000007037812 */ /* 0x000fe200078e4806 */
[----:B------:R-:W-:Y:S06]  /*09c0*/  BRA `(.L_x_14) ;  /* 0x00000000000c7947 */ /* 0x000fec0003800000 */
.L_x_7:
[----:B------:R-:W0:Y:S01]  /*09d0*/  MUFU.RSQ R3, -QNAN ;  /* 0xffc0000000037908 */ /* 0x000e220000001400 */
[----:B------:R-:W-:Y:S05]  /*09e0*/  BRA `(.L_x_14) ;  /* 0x0000000000047947 */ /* 0x000fea0003800000 */
.L_x_6:
[----:B------:R-:W-:-:S07]  /*09f0*/  FADD.FTZ R3, R0, R3 ;  /* 0x0000000300037221 */ /* 0x000fce0000010000 */
.L_x_14:
[----:B------:R-:W-:Y:S05]  /*0a00*/  BSYNC.RECONVERGENT B1 ;  /* 0x0000000000017941 */ /* 0x000fea0003800200 */
.L_x_4:
[----:B0-----:R-:W-:Y:S02]  /*0a10*/  IMAD.MOV.U32 R7, RZ, RZ, R3 ;  /* 0x000000ffff077224 */ /* 0x001fe400078e0003 */
[----:B------:R-:W-:-:S04]  /*0a20*/  IMAD.MOV.U32 R3, RZ, RZ, 0x0 ;  /* 0x00000000ff037424 */ /* 0x000fc800078e00ff */
[----:B------:R-:W-:Y:S05]  /*0a30*/  RET.REL.NODEC R2 `(_Z28crossEntropyErrorForwardPassPfS_S_i) ;  /* 0xfffffff402707950 */ /* 0x000fea0003c3ffff */
.L_x_15:
        /* <DEDUP_REMOVED lines=12> */
.L_x_106:


//--------------------- .text._Z28meanSquaredErrorBackwardPassPfS_i --------------------------
	.section	.text._Z28meanSquaredErrorBackwardPassPfS_i,"ax",@progbits
	.align	128
.text._Z28meanSquaredErrorBackwardPassPfS_i:
        .type           _Z28meanSquaredErrorBackwardPassPfS_i,@function
        .size           _Z28meanSquaredErrorBackwardPassPfS_i,(.L_x_108 - _Z28meanSquaredErrorBackwardPassPfS_i)
        .other          _Z28meanSquaredErrorBackwardPassPfS_i,@"STO_CUDA_ENTRY STV_DEFAULT"
_Z28meanSquaredErrorBackwardPassPfS_i:
        /* <DEDUP_REMOVED lines=14> */
[----:B------:R-:W3:Y:S01]  /*00e0*/  LDG.E R0, desc[UR4][R4.64] ;  /* 0x0000000404007981 */ /* 0x000ee2000c1e1900 */
[----:B------:R-:W-:-:S04]  /*00f0*/  I2FP.F32.S32 R7, UR6 ;  /* 0x0000000600077c45 */ /* 0x000fc80008201400 */
[----:B------:R-:W0:Y:S01]  /*0100*/  MUFU.RCP R6, R7 ;  /* 0x0000000700067308 */ /* 0x000e220000001000 */
[----:B------:R-:W-:Y:S01]  /*0110*/  BSSY.RECONVERGENT B0, `(.L_x_16) ;  /* 0x000000d000007945 */ /* 0x000fe20003800200 */
[----:B0-----:R-:W-:-:S04]  /*0120*/  FFMA R9, -R7, R6, 1 ;  /* 0x3f80000007097423 */ /* 0x001fc80000000106 */
[----:B------:R-:W-:Y:S01]  /*0130*/  FFMA R9, R6, R9, R6 ;  /* 0x0000000906097223 */ /* 0x000fe20000000006 */
[----:B---3--:R-:W-:-:S04]  /*0140*/  FADD R0, R0, -R3 ;  /* 0x8000000300007221 */ /* 0x008fc80000000000 */
[----:B------:R-:W-:-:S04]  /*0150*/  FADD R0, R0, R0 ;  /* 0x0000000000007221 */ /* 0x000fc80000000000 */
[----:B------:R-:W0:Y:S01]  /*0160*/  FCHK P0, R0, R7 ;  /* 0x0000000700007302 */ /* 0x000e220000000000 */
[----:B------:R-:W-:-:S04]  /*0170*/  FFMA R6, R0, R9, RZ ;  /* 0x0000000900067223 */ /* 0x000fc800000000ff */
[----:B------:R-:W-:-:S04]  /*0180*/  FFMA R8, -R7, R6, R0 ;  /* 0x0000000607087223 */ /* 0x000fc80000000100 */
[----:B------:R-:W-:Y:S01]  /*0190*/  FFMA R9, R9, R8, R6 ;  /* 0x0000000809097223 */ /* 0x000fe20000000006 */
[----:B0-----:R-:W-:Y:S06]  /*01a0*/  @!P0 BRA `(.L_x_17) ;  /* 0x00000000000c8947 */ /* 0x001fec0003800000 */
[----:B------:R-:W-:-:S07]  /*01b0*/  MOV R2, 0x1d0 ;  /* 0x000001d000027802 */ /* 0x000fce0000000f00 */
[----:B------:R-:W-:Y:S05]  /*01c0*/  CALL.REL.NOINC `($__internal_1_$__cuda_sm3x_div_rn_noftz_f32_slowpath) ;  /* 0x0000000000107944 */ /* 0x000fea0003c00000 */
[----:B------:R-:W-:-:S07]  /*01d0*/  IMAD.MOV.U32 R9, RZ, RZ, R0 ;  /* 0x000000ffff097224 */ /* 0x000fce00078e0000 */
.L_x_17:
[----:B------:R-:W-:Y:S05]  /*01e0*/  BSYNC.RECONVERGENT B0 ;  /* 0x0000000000007941 */ /* 0x000fea0003800200 */
.L_x_16:
[----:B------:R-:W-:Y:S01]  /*01f0*/  STG.E desc[UR4][R4.64], R9 ;  /* 0x0000000904007986 */ /* 0x000fe2000c101904 */
[----:B------:R-:W-:Y:S05]  /*0200*/  EXIT ;  /* 0x000000000000794d */ /* 0x000fea0003800000 */
        .weak           $__internal_1_$__cuda_sm3x_div_rn_noftz_f32_slowpath
        .type           $__internal_1_$__cuda_sm3x_div_rn_noftz_f32_slowpath,@function
        .size           $__internal_1_$__cuda_sm3x_div_rn_noftz_f32_slowpath,(.L_x_108 - $__internal_1_$__cuda_sm3x_div_rn_noftz_f32_slowpath)
$__internal_1_$__cuda_sm3x_div_rn_noftz_f32_slowpath:
[----:B------:R-:W-:Y:S01]  /*0210*/  SHF.R.U32.HI R6, RZ, 0x17, R7 ;  /* 0x00000017ff067819 */ /* 0x000fe20000011607 */
[----:B------:R-:W-:Y:S01]  /*0220*/  BSSY.RECONVERGENT B1, `(.L_x_18) ;  /* 0x0000064000017945 */ /* 0x000fe20003800200 */
[--C-:B------:R-:W-:Y:S01]  /*0230*/  SHF.R.U32.HI R3, RZ, 0x17, R0.reuse ;  /* 0x00000017ff037819 */ /* 0x100fe20000011600 */
[----:B------:R-:W-:Y:S01]  /*0240*/  IMAD.MOV.U32 R9, RZ, RZ, R0 ;  /* 0x000000ffff097224 */ /* 0x000fe200078e0000 */
[----:B------:R-:W-:Y:S02]  /*0250*/  LOP3.LUT R8, R6, 0xff, RZ, 0xc0, !PT ;  /* 0x000000ff06087812 */ /* 0x000fe400078ec0ff */
[----:B------:R-:W-:-:S03]  /*0260*/  LOP3.LUT R6, R3, 0xff, RZ, 0xc0, !PT ;  /* 0x000000ff03067812 */ /* 0x000fc600078ec0ff */
[----:B------:R-:W-:Y:S02]  /*0270*/  VIADD R12, R8, 0xffffffff ;  /* 0xffffffff080c7836 */ /* 0x000fe40000000000 */
[----:B------:R-:W-:-:S03]  /*0280*/  VIADD R11, R6, 0xffffffff ;  /* 0xffffffff060b7836 */ /* 0x000fc60000000000 */
[----:B------:R-:W-:-:S04]  /*0290*/  ISETP.GT.U32.AND P0, PT, R12, 0xfd, PT ;  /* 0x000000fd0c00780c */ /* 0x000fc80003f04070 */
[----:B------:R-:W-:-:S13]  /*02a0*/  ISETP.GT.U32.OR P0, PT, R11, 0xfd, P0 ;  /* 0x000000fd0b00780c */ /* 0x000fda0000704470 */
[----:B------:R-:W-:Y:S01]  /*02b0*/  @!P0 IMAD.MOV.U32 R10, RZ, RZ, RZ ;  /* 0x000000ffff0a8224 */ /* 0x000fe200078e00ff */
[----:B------:R-:W-:Y:S06]  /*02c0*/  @!P0 BRA `(.L_x_19) ;  /* 0x0000000000608947 */ /* 0x000fec0003800000 */
[----:B------:R-:W-:Y:S01]  /*02d0*/  FSETP.GTU.FTZ.AND P0, PT, |R0|, +INF , PT ;  /* 0x7f8000000000780b */ /* 0x000fe20003f1c200 */
[----:B------:R-:W-:Y:S01]  /*02e0*/  IMAD.MOV.U32 R3, RZ, RZ, R7 ;  /* 0x000000ffff037224 */ /* 0x000fe200078e0007 */
        /* <DEDUP_REMOVED lines=17> */
[----:B------:R-:W-:Y:S02]  /*0400*/  @P0 IMAD.MOV.U32 R10, RZ, RZ, RZ ;  /* 0x000000ffff0a0224 */ /* 0x000fe400078e00ff */
[----:B------:R-:W-:Y:S01]  /*0410*/  @!P0 FFMA R9, R0, 1.84467440737095516160e+19, RZ ;  /* 0x5f80000000098823 */ /* 0x000fe200000000ff */
[----:B------:R-:W-:Y:S02]  /*0420*/  @!P0 IMAD.MOV.U32 R10, RZ, RZ, -0x40 ;  /* 0xffffffc0ff0a8424 */ /* 0x000fe400078e00ff */
[----:B------:R-:W-:Y:S02]  /*0430*/  @!P1 FFMA R7, R3, 1.84467440737095516160e+19, RZ ;  /* 0x5f80000003079823 */ /* 0x000fe400000000ff */
[----:B------:R-:W-:-:S07]  /*0440*/  @!P1 VIADD R10, R10, 0x40 ;  /* 0x000000400a0a9836 */ /* 0x000fce0000000000 */
.L_x_19:
[----:B------:R-:W-:Y:S01]  /*0450*/  LEA R0, R8, 0xc0800000, 0x17 ;  /* 0xc080000008007811 */ /* 0x000fe200078eb8ff */
[----:B------:R-:W-:Y:S01]  /*0460*/  VIADD R6, R6, 0xffffff81 ;  /* 0xffffff8106067836 */ /* 0x000fe20000000000 */
[----:B------:R-:W-:Y:S03]  /*0470*/  BSSY.RECONVERGENT B2, `(.L_x_24) ;  /* 0x0000035000027945 */ /* 0x000fe60003800200 */
[----:B------:R-:W-:Y:S02]  /*0480*/  IMAD.IADD R7, R7, 0x1, -R0 ;  /* 0x0000000107077824 */ /* 0x000fe400078e0a00 */
[C---:B------:R-:W-:Y:S02]  /*0490*/  IMAD R0, R6.reuse, -0x800000, R9 ;  /* 0xff80000006007824 */ /* 0x040fe400078e0209 */
[----:B------:R0:W1:Y:S01]  /*04a0*/  MUFU.RCP R3, R7 ;  /* 0x0000000700037308 */ /* 0x0000620000001000 */
[----:B------:R-:W-:Y:S01]  /*04b0*/  FADD.FTZ R11, -R7, -RZ ;  /* 0x800000ff070b7221 */ /* 0x000fe20000010100 */
[----:B0-----:R-:W-:-:S05]  /*04c0*/  IADD3 R7, PT, PT, R6, 0x7f, -R8 ;  /* 0x0000007f06077810 */ /* 0x001fca0007ffe808 */
[----:B------:R-:W-:Y:S02]  /*04d0*/  IMAD.IADD R7, R7, 0x1, R10 ;  /* 0x0000000107077824 */ /* 0x000fe400078e020a */
[----:B-1----:R-:W-:-:S04]  /*04e0*/  FFMA R12, R3, R11, 1 ;  /* 0x3f800000030c7423 */ /* 0x002fc8000000000b */
[----:B------:R-:W-:-:S04]  /*04f0*/  FFMA R14, R3, R12, R3 ;  /* 0x0000000c030e7223 */ /* 0x000fc80000000003 */
[----:B------:R-:W-:-:S04]  /*0500*/  FFMA R3, R0, R14, RZ ;  /* 0x0000000e00037223 */ /* 0x000fc800000000ff */
[----:B------:R-:W-:-:S04]  /*0510*/  FFMA R12, R11, R3, R0 ;  /* 0x000000030b0c7223 */ /* 0x000fc80000000000 */
[----:B------:R-:W-:-:S04]  /*0520*/  FFMA R9, R14, R12, R3 ;  /* 0x0000000c0e097223 */ /* 0x000fc80000000003 */
[----:B------:R-:W-:-:S04]  /*0530*/  FFMA R12, R11, R9, R0 ;  /* 0x000000090b0c7223 */ /* 0x000fc80000000000 */
[----:B------:R-:W-:-:S05]  /*0540*/  FFMA R0, R14, R12, R9 ;  /* 0x0000000c0e007223 */ /* 0x000fca0000000009 */
[----:B------:R-:W-:-:S04]  /*0550*/  SHF.R.U32.HI R3, RZ, 0x17, R0 ;  /* 0x00000017ff037819 */ /* 0x000fc80000011600 */
[----:B------:R-:W-:-:S05]  /*0560*/  LOP3.LUT R3, R3, 0xff, RZ, 0xc0, !PT ;  /* 0x000000ff03037812 */ /* 0x000fca00078ec0ff */
[----:B------:R-:W-:-:S04]  /*0570*/  IMAD.IADD R10, R3, 0x1, R7 ;  /* 0x00000001030a7824 */ /* 0x000fc800078e0207 */
        /* <DEDUP_REMOVED lines=32> */
.L_x_26:
[----:B------:R-:W-:-:S04]  /*0780*/  LOP3.LUT R0, R0, 0x80000000, RZ, 0xc0, !PT ;  /* 0x8000000000007812 */ /* 0x000fc800078ec0ff */
[----:B------:R-:W-:Y:S01]  /*0790*/  LOP3.LUT R0, R0, 0x7f800000, RZ, 0xfc, !PT ;  /* 0x7f80000000007812 */ /* 0x000fe200078efcff */
[----:B------:R-:W-:Y:S06]  /*07a0*/  BRA `(.L_x_27) ;  /* 0x0000000000047947 */ /* 0x000fec0003800000 */
.L_x_25:
[----:B------:R-:W-:-:S07]  /*07b0*/  IMAD R0, R7, 0x800000, R0 ;  /* 0x0080000007007824 */ /* 0x000fce00078e0200 */
.L_x_27:
[----:B------:R-:W-:Y:S05]  /*07c0*/  BSYNC.RECONVERGENT B2 ;  /* 0x0000000000027941 */ /* 0x000fea0003800200 */
.L_x_24:
[----:B------:R-:W-:Y:S05]  /*07d0*/  BRA `(.L_x_28) ;  /* 0x0000000000207947 */ /* 0x000fea0003800000 */
.L_x_23:
[----:B------:R-:W-:-:S04]  /*07e0*/  LOP3.LUT R0, R7, 0x80000000, R9, 0x48, !PT ;  /* 0x8000000007007812 */ /* 0x000fc800078e4809 */
[----:B------:R-:W-:Y:S01]  /*07f0*/  LOP3.LUT R0, R0, 0x7f800000, RZ, 0xfc, !PT ;  /* 0x7f80000000007812 */ /* 0x000fe200078efcff */
[----:B------:R-:W-:Y:S06]  /*0800*/  BRA `(.L_x_28) ;  /* 0x0000000000147947 */ /* 0x000fec0003800000 */
.L_x_22:
[----:B------:R-:W-:Y:S01]  /*0810*/  LOP3.LUT R0, R7, 0x80000000, R9, 0x48, !PT ;  /* 0x8000000007007812 */ /* 0x000fe200078e4809 */
[----:B------:R-:W-:Y:S06]  /*0820*/  BRA `(.L_x_28) ;  /* 0x00000000000c7947 */ /* 0x000fec0003800000 */
.L_x_21:
[----:B------:R-:W0:Y:S01]  /*0830*/  MUFU.RSQ R0, -QNAN ;  /* 0xffc0000000007908 */ /* 0x000e220000001400 */
[----:B------:R-:W-:Y:S05]  /*0840*/  BRA `(.L_x_28) ;  /* 0x0000000000047947 */ /* 0x000fea0003800000 */
.L_x_20:
[----:B------:R-:W-:-:S07]  /*0850*/  FADD.FTZ R0, R0, R3 ;  /* 0x0000000300007221 */ /* 0x000fce0000010000 */
.L_x_28:
[----:B------:R-:W-:Y:S05]  /*0860*/  BSYNC.RECONVERGENT B1 ;  /* 0x0000000000017941 */ /* 0x000fea0003800200 */
.L_x_18:
[----:B------:R-:W-:-:S04]  /*0870*/  IMAD.MOV.U32 R3, RZ, RZ, 0x0 ;  /* 0x00000000ff037424 */ /* 0x000fc800078e00ff */
[----:B0-----:R-:W-:Y:S05]  /*0880*/  RET.REL.NODEC R2 `(_Z28meanSquaredErrorBackwardPassPfS_i) ;  /* 0xfffffff402dc7950 */ /* 0x001fea0003c3ffff */
.L_x_29:
        /* <DEDUP_REMOVED lines=15> */
.L_x_108:


//--------------------- .text._Z27meanSquaredErrorForwardPassPfS_S_i --------------------------
	.section	.text._Z27meanSquaredErrorForwardPassPfS_S_i,"ax",@progbits
	.align	128
.text._Z27meanSquaredErrorForwardPassPfS_S_i:
        .type           _Z27meanSquaredErrorForwardPassPfS_S_i,@function
        .size           _Z27meanSquaredErrorForwardPassPfS_S_i,(.L_x_110 - _Z27meanSquaredErrorForwardPassPfS_S_i)
        .other          _Z27meanSquaredErrorForwardPassPfS_S_i,@"STO_CUDA_ENTRY STV_DEFAULT"
_Z27meanSquaredErrorForwardPassPfS_S_i:
        /* <DEDUP_REMOVED lines=20> */
[----:B------:R-:W-:Y:S02]  /*0140*/  IMAD.MOV.U32 R9, RZ, RZ, 0x3f800000 ;  /* 0x3f800000ff097424 */ /* 0x000fe400078e00ff */
[----:B---3--:R-:W-:-:S05]  /*0150*/  FADD R3, R3, -R6 ;  /* 0x8000000603037221 */ /* 0x008fca0000000000 */
[----:B------:R-:W-:-:S13]  /*0160*/  FSETP.NEU.AND P0, PT, R3, 1, PT ;  /* 0x3f8000000300780b */ /* 0x000fda0003f0d000 */
[----:B------:R-:W-:Y:S05]  /*0170*/  @!P0 BRA `(.L_x_31) ;  /* 0x0000000400048947 */ /* 0x000fea0003800000 */
[----:B------:R-:W-:-:S13]  /*0180*/  FSETP.NAN.AND P0, PT, |R3|, |R3|, PT ;  /* 0x400000030300720b */ /* 0x000fda0003f08200 */
[----:B------:R-:W-:Y:S01]  /*0190*/  @P0 FADD R9, R3, 2 ;  /* 0x4000000003090421 */ /* 0x000fe20000000000 */
[----:B------:R-:W-:Y:S06]  /*01a0*/  @P0 BRA `(.L_x_31) ;  /* 0x0000000000f80947 */ /* 0x000fec0003800000 */
[C---:B------:R-:W-:Y:S01]  /*01b0*/  FMUL R4, |R3|.reuse, 16777216 ;  /* 0x4b80000003047820 */ /* 0x040fe20000400200 */
[----:B------:R-:W-:Y:S01]  /*01c0*/  FSETP.GEU.AND P0, PT, |R3|, 1.175494350822287508e-38, PT ;  /* 0x008000000300780b */ /* 0x000fe20003f0e200 */
[----:B------:R-:W-:-:S03]  /*01d0*/  IMAD.MOV.U32 R10, RZ, RZ, 0x3a2c32e4 ;  /* 0x3a2c32e4ff0a7424 */ /* 0x000fc600078e00ff */
[----:B------:R-:W-:-:S05]  /*01e0*/  FSEL R4, R4, |R3|, !P0 ;  /* 0x4000000304047208 */ /* 0x000fca0004000000 */
[----:B------:R-:W-:-:S05]  /*01f0*/  VIADD R5, R4, 0xc0cafb0d ;  /* 0xc0cafb0d04057836 */ /* 0x000fca0000000000 */
[----:B------:R-:W-:-:S04]  /*0200*/  LOP3.LUT R5, R5, 0xff800000, RZ, 0xc0, !PT ;  /* 0xff80000005057812 */ /* 0x000fc800078ec0ff */
[-C--:B------:R-:W-:Y:S02]  /*0210*/  IADD3 R4, PT, PT, R4, -R5.reuse, RZ ;  /* 0x8000000504047210 */ /* 0x080fe40007ffe0ff */
[----:B------:R-:W-:-:S03]  /*0220*/  I2FP.F32.S32 R5, R5 ;  /* 0x0000000500057245 */ /* 0x000fc60000201400 */
[C---:B------:R-:W-:Y:S01]  /*0230*/  FADD R7, R4.reuse, 1 ;  /* 0x3f80000004077421 */ /* 0x040fe20000000000 */
[----:B------:R-:W-:Y:S01]  /*0240*/  FADD R6, R4, -1 ;  /* 0xbf80000004067421 */ /* 0x000fe20000000000 */
[----:B------:R-:W-:Y:S02]  /*0250*/  FSEL R4, RZ, -24, P0 ;  /* 0xc1c00000ff047808 */ /* 0x000fe40000000000 */
[----:B------:R-:W-:Y:S01]  /*0260*/  FSETP.NEU.AND P0, PT, |R3|, +INF , PT ;  /* 0x7f8000000300780b */ /* 0x000fe20003f0d200 */
[----:B------:R-:W-:Y:S01]  /*0270*/  FADD R8, R6, R6 ;  /* 0x0000000606087221 */ /* 0x000fe20000000000 */
[----:B------:R-:W0:Y:S01]  /*0280*/  MUFU.RCP R7, R7 ;  /* 0x0000000700077308 */ /* 0x000e220000001000 */
[----:B------:R-:W-:Y:S01]  /*0290*/  FFMA R4, R5, 1.1920928955078125e-07, R4 ;  /* 0x3400000005047823 */ /* 0x000fe20000000004 */
[----:B------:R-:W-:-:S13]  /*02a0*/  FSETP.NEU.AND P0, PT, R3, RZ, P0 ;  /* 0x000000ff0300720b */ /* 0x000fda000070d000 */
[----:B------:R-:W-:Y:S01]  /*02b0*/  @!P0 FADD R3, R3, R3 ;  /* 0x0000000303038221 */ /* 0x000fe20000000000 */
[----:B0-----:R-:W-:-:S04]  /*02c0*/  FMUL R9, R7, R8 ;  /* 0x0000000807097220 */ /* 0x001fc80000400000 */
[----:B------:R-:W-:Y:S01]  /*02d0*/  FADD R8, R6, -R9 ;  /* 0x8000000906087221 */ /* 0x000fe20000000000 */
[CC--:B------:R-:W-:Y:S01]  /*02e0*/  FMUL R5, R9.reuse, R9.reuse ;  /* 0x0000000909057220 */ /* 0x0c0fe20000400000 */
[----:B------:R-:W-:Y:S02]  /*02f0*/  FFMA R13, R9, 1.4426950216293334961, R4 ;  /* 0x3fb8aa3b090d7823 */ /* 0x000fe40000000004 */
[----:B------:R-:W-:Y:S01]  /*0300*/  FADD R11, R8, R8 ;  /* 0x00000008080b7221 */ /* 0x000fe20000000000 */
[C---:B------:R-:W-:Y:S01]  /*0310*/  FFMA R8, R5.reuse, R10, 0.0032181653659790754318 ;  /* 0x3b52e7db05087423 */ /* 0x040fe2000000000a */
[----:B------:R-:W-:Y:S02]  /*0320*/  FADD R4, R4, -R13 ;  /* 0x8000000d04047221 */ /* 0x000fe40000000000 */
[----:B------:R-:W-:Y:S01]  /*0330*/  FFMA R6, R6, -R9, R11 ;  /* 0x8000000906067223 */ /* 0x000fe2000000000b */
[----:B------:R-:W-:Y:S01]  /*0340*/  FFMA R8, R5, R8, 0.018033718690276145935 ;  /* 0x3c93bb7305087423 */ /* 0x000fe20000000008 */
[----:B------:R-:W-:-:S02]  /*0350*/  FFMA R11, R9, 1.4426950216293334961, R4 ;  /* 0x3fb8aa3b090b7823 */ /* 0x000fc40000000004 */
[----:B------:R-:W-:Y:S01]  /*0360*/  FMUL R6, R7, R6 ;  /* 0x0000000607067220 */ /* 0x000fe20000400000 */
[----:B------:R-:W-:-:S03]  /*0370*/  FFMA R8, R5, R8, 0.12022458761930465698 ;  /* 0x3df6384f05087423 */ /* 0x000fc60000000008 */
[----:B------:R-:W-:Y:S01]  /*0380*/  FFMA R4, R6, 1.4426950216293334961, R11 ;  /* 0x3fb8aa3b06047823 */ /* 0x000fe2000000000b */
[----:B------:R-:W-:-:S03]  /*0390*/  FMUL R8, R5, R8 ;  /* 0x0000000805087220 */ /* 0x000fc60000400000 */
[----:B------:R-:W-:Y:S01]  /*03a0*/  FFMA R7, R9, 1.9251366722983220825e-08, R4 ;  /* 0x32a55e3409077823 */ /* 0x000fe20000000004 */
[----:B------:R-:W-:-:S04]  /*03b0*/  FMUL R5, R8, 3 ;  /* 0x4040000008057820 */ /* 0x000fc80000400000 */
[----:B------:R-:W-:Y:S01]  /*03c0*/  FFMA R5, R6, R5, R7 ;  /* 0x0000000506057223 */ /* 0x000fe20000000007 */
[----:B------:R-:W-:-:S03]  /*03d0*/  HFMA2 R7, -RZ, RZ, 0.64013671875, -15.109375 ;  /* 0x391fcb8eff077431 */ /* 0x000fc600000001ff */
[----:B------:R-:W-:-:S04]  /*03e0*/  FFMA R8, R9, R8, R5 ;  /* 0x0000000809087223 */ /* 0x000fc80000000005 */
[----:B------:R-:W-:-:S04]  /*03f0*/  FADD R4, R13, R8 ;  /* 0x000000080d047221 */ /* 0x000fc80000000000 */
[----:B------:R-:W-:Y:S01]  /*0400*/  FMUL R5, R4, 2 ;  /* 0x4000000004057820 */ /* 0x000fe20000400000 */
[----:B------:R-:W-:-:S03]  /*0410*/  FADD R13, -R13, R4 ;  /* 0x000000040d0d7221 */ /* 0x000fc60000000100 */
[----:B------:R-:W0:Y:S01]  /*0420*/  FRND R6, R5 ;  /* 0x0000000500067307 */ /* 0x000e220000201000 */
[----:B------:R-:W-:Y:S01]  /*0430*/  FADD R13, R8, -R13 ;  /* 0x8000000d080d7221 */ /* 0x000fe20000000000 */
[----:B------:R-:W-:Y:S01]  /*0440*/  FFMA R4, R4, 2, -R5 ;  /* 0x4000000004047823 */ /* 0x000fe20000000805 */
[----:B------:R-:W-:-:S03]  /*0450*/  FSETP.GT.AND P2, PT, |R5|, 152, PT ;  /* 0x431800000500780b */ /* 0x000fc60003f44200 */
[----:B------:R-:W-:Y:S01]  /*0460*/  FFMA R13, R13, 2, R4 ;  /* 0x400000000d0d7823 */ /* 0x000fe20000000004 */
[----:B0-----:R-:W-:Y:S01]  /*0470*/  FADD R4, R5, -R6 ;  /* 0x8000000605047221 */ /* 0x001fe20000000000 */
[----:B------:R-:W-:-:S03]  /*0480*/  FSETP.GT.AND P1, PT, R6, RZ, PT ;  /* 0x000000ff0600720b */ /* 0x000fc60003f24000 */
[----:B------:R-:W-:Y:S01]  /*0490*/  FADD R4, R4, R13 ;  /* 0x0000000d04047221 */ /* 0x000fe20000000000 */
[----:B------:R-:W-:Y:S02]  /*04a0*/  SEL R6, RZ, 0x83000000, P1 ;  /* 0x83000000ff067807 */ /* 0x000fe40000800000 */
[----:B------:R-:W-:Y:S01]  /*04b0*/  FSETP.GEU.AND P1, PT, R5, RZ, PT ;  /* 0x000000ff0500720b */ /* 0x000fe20003f2e000 */
[----:B------:R-:W-:Y:S02]  /*04c0*/  FFMA R7, R4, R7, 0.0013391353422775864601 ;  /* 0x3aaf85ed04077423 */ /* 0x000fe40000000007 */
[----:B------:R-:W-:Y:S02]  /*04d0*/  VIADD R8, R6, 0x7f000000 ;  /* 0x7f00000006087836 */ /* 0x000fe40000000000 */
[C---:B------:R-:W-:Y:S02]  /*04e0*/  FFMA R9, R4.reuse, R7, 0.0096188392490148544312 ;  /* 0x3c1d985604097423 */ /* 0x040fe40000000007 */
[----:B------:R0:W1:Y:S02]  /*04f0*/  F2I.NTZ R7, R5 ;  /* 0x0000000500077305 */ /* 0x0000640000203100 */
[----:B------:R-:W-:-:S04]  /*0500*/  FFMA R9, R4, R9, 0.055503588169813156128 ;  /* 0x3d6357bb04097423 */ /* 0x000fc80000000009 */
[----:B------:R-:W-:-:S04]  /*0510*/  FFMA R9, R4, R9, 0.24022644758224487305 ;  /* 0x3e75fdec04097423 */ /* 0x000fc80000000009 */
[----:B------:R-:W-:-:S04]  /*0520*/  FFMA R9, R4, R9, 0.69314718246459960938 ;  /* 0x3f31721804097423 */ /* 0x000fc80000000009 */
[----:B0-----:R-:W-:Y:S01]  /*0530*/  FFMA R5, R4, R9, 1 ;  /* 0x3f80000004057423 */ /* 0x001fe20000000009 */
[----:B-1----:R-:W-:Y:S02]  /*0540*/  LEA R7, R7, -R6, 0x17 ;  /* 0x8000000607077211 */ /* 0x002fe400078eb8ff */
[----:B------:R-:W-:Y:S01]  /*0550*/  FSEL R9, RZ, +INF , !P1 ;  /* 0x7f800000ff097808 */ /* 0x000fe20004800000 */
[----:B------:R-:W-:-:S04]  /*0560*/  FMUL R8, R8, R5 ;  /* 0x0000000508087220 */ /* 0x000fc80000400000 */
[----:B------:R-:W-:Y:S01]  /*0570*/  @!P2 FMUL R9, R7, R8 ;  /* 0x000000080709a220 */ /* 0x000fe20000400000 */
[----:B------:R-:W-:-:S07]  /*0580*/  @!P0 LOP3.LUT R9, R3, 0x7fffffff, RZ, 0xc0, !PT ;  /* 0x7fffffff03098812 */ /* 0x000fce00078ec0ff */
.L_x_31:
[----:B------:R-:W-:Y:S05]  /*0590*/  BSYNC.RECONVERGENT B0 ;  /* 0x0000000000007941 */ /* 0x000fea0003800200 */
.L_x_30:
[----:B------:R-:W0:Y:S01]  /*05a0*/  FCHK P0, R9, R2 ;  /* 0x0000000209007302 */ /* 0x000e220000000000 */
[----:B------:R-:W-:Y:S01]  /*05b0*/  FFMA R3, R0, R9, RZ ;  /* 0x0000000900037223 */ /* 0x000fe200000000ff */
[----:B------:R-:W-:Y:S03]  /*05c0*/  BSSY.RECONVERGENT B0, `(.L_x_32) ;  /* 0x0000008000007945 */ /* 0x000fe60003800200 */
[----:B------:R-:W-:-:S04]  /*05d0*/  FFMA R4, -R2, R3, R9 ;  /* 0x0000000302047223 */ /* 0x000fc80000000109 */
[----:B------:R-:W-:Y:S01]  /*05e0*/  FFMA R5, R0, R4, R3 ;  /* 0x0000000400057223 */ /* 0x000fe20000000003 */
[----:B0-----:R-:W-:Y:S06]  /*05f0*/  @!P0 BRA `(.L_x_33) ;  /* 0x0000000000108947 */ /* 0x001fec0003800000 */
[----:B------:R-:W-:Y:S01]  /*0600*/  IMAD.MOV.U32 R3, RZ, RZ, R9 ;  /* 0x000000ffff037224 */ /* 0x000fe200078e0009 */
[----:B------:R-:W-:-:S07]  /*0610*/  MOV R4, 0x630 ;  /* 0x0000063000047802 */ /* 0x000fce0000000f00 */
[----:B------:R-:W-:Y:S05]  /*0620*/  CALL.REL.NOINC `($__internal_2_$__cuda_sm3x_div_rn_noftz_f32_slowpath) ;  /* 0x0000000000147944 */ /* 0x000fea0003c00000 */
[----:B------:R-:W-:-:S07]  /*0630*/  MOV R5, R3 ;  /* 0x0000000300057202 */ /* 0x000fce0000000f00 */
.L_x_33:
[----:B------:R-:W-:Y:S05]  /*0640*/  BSYNC.RECONVERGENT B0 ;  /* 0x0000000000007941 */ /* 0x000fea0003800200 */
.L_x_32:
[----:B------:R-:W0:Y:S02]  /*0650*/  LDC.64 R2, c[0x0][0x390] ;  /* 0x0000e400ff027b82 */ /* 0x000e240000000a00 */
[----:B0-----:R-:W-:Y:S01]  /*0660*/  REDG.E.ADD.F32.FTZ.RN.STRONG.GPU desc[UR4][R2.64], R5 ;  /* 0x00000005020079a6 */ /* 0x001fe2000c12f304 */
[----:B------:R-:W-:Y:S05]  /*0670*/  EXIT ;  /* 0x000000000000794d */ /* 0x000fea0003800000 */
        .weak           $__internal_2_$__cuda_sm3x_div_rn_noftz_f32_slowpath
        .type           $__internal_2_$__cuda_sm3x_div_rn_noftz_f32_slowpath,@function
        .size           $__internal_2_$__cuda_sm3x_div_rn_noftz_f32_slowpath,(.L_x_110 - $__internal_2_$__cuda_sm3x_div_rn_noftz_f32_slowpath)
$__internal_2_$__cuda_sm3x_div_rn_noftz_f32_slowpath:
[----:B------:R-:W-:Y:S01]  /*0680*/  SHF.R.U32.HI R5, RZ, 0x17, R2 ;  /* 0x00000017ff057819 */ /* 0x000fe20000011602 */
[----:B------:R-:W-:Y:S01]  /*0690*/  BSSY.RECONVERGENT B1, `(.L_x_34) ;  /* 0x0000063000017945 */ /* 0x000fe20003800200 */
[----:B------:R-:W-:Y:S02]  /*06a0*/  SHF.R.U32.HI R0, RZ, 0x17, R3 ;  /* 0x00000017ff007819 */ /* 0x000fe40000011603 */
[----:B------:R-:W-:Y:S02]  /*06b0*/  LOP3.LUT R5, R5, 0xff, RZ, 0xc0, !PT ;  /* 0x000000ff05057812 */ /* 0x000fe400078ec0ff */
        /* <DEDUP_REMOVED lines=8> */
[----:B------:R-:W-:Y:S02]  /*0740*/  FSETP.GTU.FTZ.AND P1, PT, |R2|, +INF , PT ;  /* 0x7f8000000200780b */ /* 0x000fe40003f3c200 */
[----:B------:R-:W-:Y:S02]  /*0750*/  MOV R0, R2 ;  /* 0x0000000200007202 */ /* 0x000fe40000000f00 */
        /* <DEDUP_REMOVED lines=21> */
.L_x_35:
[----:B------:R-:W-:Y:S01]  /*08b0*/  LEA R7, R5, 0xc0800000, 0x17 ;  /* 0xc080000005077811 */ /* 0x000fe200078eb8ff */
[----:B------:R-:W-:Y:S03]  /*08c0*/  BSSY.RECONVERGENT B2, `(.L_x_40) ;  /* 0x0000036000027945 */ /* 0x000fe60003800200 */
[----:B------:R-:W-:Y:S01]  /*08d0*/  IADD3 R7, PT, PT, -R7, R2, RZ ;  /* 0x0000000207077210 */ /* 0x000fe20007ffe1ff */
[----:B------:R-:W-:-:S03]  /*08e0*/  VIADD R2, R10, 0xffffff81 ;  /* 0xffffff810a027836 */ /* 0x000fc60000000000 */
[----:B------:R-:W0:Y:S01]  /*08f0*/  MUFU.RCP R8, R7 ;  /* 0x0000000700087308 */ /* 0x000e220000001000 */
[----:B------:R-:W-:Y:S01]  /*0900*/  FADD.FTZ R9, -R7, -RZ ;  /* 0x800000ff07097221 */ /* 0x000fe20000010100 */
[C---:B------:R-:W-:Y:S01]  /*0910*/  IMAD R0, R2.reuse, -0x800000, R3 ;  /* 0xff80000002007824 */ /* 0x040fe200078e0203 */
[----:B------:R-:W-:-:S04]  /*0920*/  IADD3 R5, PT, PT, R2, 0x7f, -R5 ;  /* 0x0000007f02057810 */ /* 0x000fc80007ffe805 */
[----:B------:R-:W-:Y:S01]  /*0930*/  IADD3 R5, PT, PT, R5, R6, RZ ;  /* 0x0000000605057210 */ /* 0x000fe20007ffe0ff */
        /* <DEDUP_REMOVED lines=9> */
[----:B------:R-:W-:-:S05]  /*09d0*/  IMAD.IADD R6, R0, 0x1, R5 ;  /* 0x0000000100067824 */ /* 0x000fca00078e0205 */
[----:B------:R-:W-:-:S04]  /*09e0*/  IADD3 R0, PT, PT, R6, -0x1, RZ ;  /* 0xffffffff06007810 */ /* 0x000fc80007ffe0ff */
        /* <DEDUP_REMOVED lines=15> */
[----:B------:R-:W-:Y:S02]  /*0ae0*/  ISETP.NE.AND P1, PT, R6, RZ, PT ;  /* 0x000000ff0600720c */ /* 0x000fe40003f25270 */
[----:B------:R-:W-:-:S02]  /*0af0*/  LOP3.LUT R2, R2, 0x800000, RZ, 0xfc, !PT ;  /* 0x0080000002027812 */ /* 0x000fc400078efcff */
[----:B------:R-:W-:Y:S02]  /*0b00*/  IADD3 R6, PT, PT, -R6, RZ, RZ ;  /* 0x000000ff06067210 */ /* 0x000fe40007ffe1ff */
[----:B------:R-:W-:Y:S02]  /*0b10*/  SHF.L.U32 R7, R2, R7, RZ ;  /* 0x0000000702077219 */ /* 0x000fe400000006ff */
[----:B------:R-:W-:Y:S02]  /*0b20*/  FSETP.NEU.FTZ.AND P0, PT, R0, R5, PT ;  /* 0x000000050000720b */ /* 0x000fe40003f1d000 */
[----:B------:R-:W-:Y:S02]  /*0b30*/  SEL R5, R6, RZ, P2 ;  /* 0x000000ff06057207 */ /* 0x000fe40001000000 */
[----:B------:R-:W-:Y:S02]  /*0b40*/  ISETP.NE.AND P1, PT, R7, RZ, P1 ;  /* 0x000000ff0700720c */ /* 0x000fe40000f25270 */
[----:B------:R-:W-:-:S02]  /*0b50*/  SHF.R.U32.HI R5, RZ, R5, R2 ;  /* 0x00000005ff057219 */ /* 0x000fc40000011602 */
[----:B------:R-:W-:Y:S02]  /*0b60*/  PLOP3.LUT P0, PT, P0, P1, PT, 0xf8, 0x8f ;  /* 0x00000000008f781c */ /* 0x000fe40000703f70 */
[----:B------:R-:W-:Y:S02]  /*0b70*/  SHF.R.U32.HI R7, RZ, 0x1, R5 ;  /* 0x00000001ff077819 */ /* 0x000fe40000011605 */
[----:B------:R-:W-:-:S04]  /*0b80*/  SEL R0, RZ, 0x1, !P0 ;  /* 0x00000001ff007807 */ /* 0x000fc80004000000 */
[----:B------:R-:W-:-:S04]  /*0b90*/  LOP3.LUT R0, R0, 0x1, R7, 0xf8, !PT ;  /* 0x0000000100007812 */ /* 0x000fc800078ef807 */
[----:B------:R-:W-:-:S05]  /*0ba0*/  LOP3.LUT R0, R0, R5, RZ, 0xc0, !PT ;  /* 0x0000000500007212 */ /* 0x000fca00078ec0ff */
[----:B------:R-:W-:-:S05]  /*0bb0*/  IMAD.IADD R0, R7, 0x1, R0 ;  /* 0x0000000107007824 */ /* 0x000fca00078e0200 */
[----:B------:R-:W-:Y:S01]  /*0bc0*/  LOP3.LUT R3, R0, R3, RZ, 0xfc, !PT ;  /* 0x0000000300037212 */ /* 0x000fe200078efcff */
[----:B------:R-:W-:Y:S06]  /*0bd0*/  BRA `(.L_x_43) ;  /* 0x0000000000107947 */ /* 0x000fec0003800000 */
.L_x_42:
[----:B------:R-:W-:-:S04]  /*0be0*/  LOP3.LUT R3, R3, 0x80000000, RZ, 0xc0, !PT ;  /* 0x8000000003037812 */ /* 0x000fc800078ec0ff */
[----:B------:R-:W-:Y:S01]  /*0bf0*/  LOP3.LUT R3, R3, 0x7f800000, RZ, 0xfc, !PT ;  /* 0x7f80000003037812 */ /* 0x000fe200078efcff */
[----:B------:R-:W-:Y:S06]  /*0c00*/  BRA `(.L_x_43) ;  /* 0x0000000000047947 */ /* 0x000fec0003800000 */
.L_x_41:
[----:B------:R-:W-:-:S07]  /*0c10*/  LEA R3, R5, R3, 0x17 ;  /* 0x0000000305037211 */ /* 0x000fce00078eb8ff */
.L_x_43:
[----:B------:R-:W-:Y:S05]  /*0c20*/  BSYNC.RECONVERGENT B2 ;  /* 0x0000000000027941 */ /* 0x000fea0003800200 */
.L_x_40:
[----:B------:R-:W-:Y:S05]  /*0c30*/  BRA `(.L_x_44) ;  /* 0x0000000000207947 */ /* 0x000fea0003800000 */
.L_x_39:
[----:B------:R-:W-:-:S04]  /*0c40*/  LOP3.LUT R3, R2, 0x80000000, R3, 0x48, !PT ;  /* 0x8000000002037812 */ /* 0x000fc800078e4803 */
[----:B------:R-:W-:Y:S01]  /*0c50*/  LOP3.LUT R3, R3, 0x7f800000, RZ, 0xfc, !PT ;  /* 0x7f80000003037812 */ /* 0x000fe200078efcff */
[----:B------:R-:W-:Y:S06]  /*0c60*/  BRA `(.L_x_44) ;  /* 0x0000000000147947 */ /* 0x000fec0003800000 */
.L_x_38:
[----:B------:R-:W-:Y:S01]  /*0c70*/  LOP3.LUT R3, R2, 0x80000000, R3, 0x48, !PT ;  /* 0x8000000002037812 */ /* 0x000fe200078e4803 */
[----:B------:R-:W-:Y:S06]  /*0c80*/  BRA `(.L_x_44) ;  /* 0x00000000000c7947 */ /* 0x000fec0003800000 */
.L_x_37:
[----:B------:R-:W0:Y:S01]  /*0c90*/  MUFU.RSQ R3, -QNAN ;  /* 0xffc0000000037908 */ /* 0x000e220000001400 */
[----:B------:R-:W-:Y:S05]  /*0ca0*/  BRA `(.L_x_44) ;  /* 0x0000000000047947 */ /* 0x000fea0003800000 */
.L_x_36:
[----:B------:R-:W-:-:S07]  /*0cb0*/  FADD.FTZ R3, R3, R0 ;  /* 0x0000000003037221 */ /* 0x000fce0000010000 */
.L_x_44:
[----:B------:R-:W-:Y:S05]  /*0cc0*/  BSYNC.RECONVERGENT B1 ;  /* 0x0000000000017941 */ /* 0x000fea0003800200 */
.L_x_34:
[----:B------:R-:W-:-:S04]  /*0cd0*/  HFMA2 R5, -RZ, RZ, 0, 0 ;  /* 0x00000000ff057431 */ /* 0x000fc800000001ff */
[----:B0-----:R-:W-:Y:S05]  /*0ce0*/  RET.REL.NODEC R4 `(_Z27meanSquaredErrorForwardPassPfS_S_i) ;  /* 0xfffffff004c47950 */ /* 0x001fea0003c3ffff */
.L_x_45:
        /* <DEDUP_REMOVED lines=9> */
.L_x_110:


//--------------------- .text._Z18_softmaxCalcDiag_SPfS_S_i --------------------------
	.section	.text._Z18_softmaxCalcDiag_SPfS_S_i,"ax",@progbits
	.align	128
.text._Z18_softmaxCalcDiag_SPfS_S_i:
        .type           _Z18_softmaxCalcDiag_SPfS_S_i,@function
        .size           _Z18_softmaxCalcDiag_SPfS_S_i,(.L_x_112 - _Z18_softmaxCalcDiag_SPfS_S_i)
        .other          _Z18_softmaxCalcDiag_SPfS_S_i,@"STO_CUDA_ENTRY STV_DEFAULT"
_Z18_softmaxCalcDiag_SPfS_S_i:
[----:B------:R-:W-:Y:S01]  /*0000*/  LDC R1, c[0x0][0x37c] ;  /* 0x0000df00ff017b82 */ /* 0x000fe20000000800 */
[----:B------:R-:W0:Y:S07]  /*0010*/  S2R R8, SR_CTAID.X ;  /* 0x0000000000087919 */ /* 0x000e2e0000002500 */
[----:B------:R-:W1:Y:S01]  /*0020*/  LDC R11, c[0x0][0x398] ;  /* 0x0000e600ff0b7b82 */ /* 0x000e620000000800 */
[----:B------:R-:W0:Y:S01]  /*0030*/  LDCU UR4, c[0x0][0x360] ;  /* 0x00006c00ff0477ac */ /* 0x000e220008000800 */
[----:B------:R-:W0:Y:S01]  /*0040*/  S2R R3, SR_TID.X ;  /* 0x0000000000037919 */ /* 0x000e220000002100 */
[----:B-1----:R-:W-:Y:S01]  /*0050*/  ISETP.GE.AND P0, PT, R11, 0x1, PT ;  /* 0x000000010b00780c */ /* 0x002fe20003f06270 */
[----:B0-----:R-:W-:-:S05]  /*0060*/  IMAD R8, R8, UR4, R3 ;  /* 0x0000000408087c24 */ /* 0x001fca000f8e0203 */
[----:B------:R-:W-:-:S13]  /*0070*/  ISETP.GE.OR P0, PT, R8, R11, !P0 ;  /* 0x0000000b0800720c */ /* 0x000fda0004706670 */
[----:B------:R-:W-:Y:S05]  /*0080*/  @P0 EXIT ;  /* 0x000000000000094d */ /* 0x000fea0003800000 */
[----:B------:R-:W0:Y:S01]  /*0090*/  LDC.64 R2, c[0x0][0x390] ;  /* 0x0000e400ff027b82 */ /* 0x000e220000000a00 */
[C---:B------:R-:W-:Y:S01]  /*00a0*/  ISETP.GE.U32.AND P1, PT, R11.reuse, 0x8, PT ;  /* 0x000000080b00780c */ /* 0x040fe20003f26070 */
[----:B------:R-:W1:Y:S01]  /*00b0*/  LDCU.64 UR12, c[0x0][0x358] ;  /* 0x00006b00ff0c77ac */ /* 0x000e620008000a00 */
[----:B------:R-:W-:Y:S01]  /*00c0*/  LOP3.LUT R14, R11, 0x7, RZ, 0xc0, !PT ;  /* 0x000000070b0e7812 */ /* 0x000fe200078ec0ff */
[----:B------:R-:W-:Y:S02]  /*00d0*/  IMAD R9, R8, R11, RZ ;  /* 0x0000000b08097224 */ /* 0x000fe400078e02ff */
[----:B------:R-:W-:Y:S01]  /*00e0*/  IMAD.MOV.U32 R10, RZ, RZ, RZ ;  /* 0x000000ffff0a7224 */ /* 0x000fe200078e00ff */
[----:B------:R-:W-:Y:S01]  /*00f0*/  ISETP.NE.AND P0, PT, R14, RZ, PT ;  /* 0x000000ff0e00720c */ /* 0x000fe20003f05270 */
[----:B0-----:R-:W-:-:S06]  /*0100*/  IMAD.WIDE R2, R8, 0x4, R2 ;  /* 0x0000000408027825 */ /* 0x001fcc00078e0202 */
[----:B-1----:R-:W-:Y:S06]  /*0110*/  @!P1 BRA `(.L_x_46) ;  /* 0x00000004006c9947 */ /* 0x002fec0003800000 */
[----:B------:R-:W0:Y:S01]  /*0120*/  LDCU.128 UR8, c[0x0][0x380] ;  /* 0x00007000ff0877ac */ /* 0x000e220008000c00 */
[----:B------:R-:W-:Y:S01]  /*0130*/  LOP3.LUT R10, R11, 0x7ffffff8, RZ, 0xc0, !PT ;  /* 0x7ffffff80b0a7812 */ /* 0x000fe200078ec0ff */
[----:B------:R-:W-:Y:S01]  /*0140*/  IMAD.MOV R13, RZ, RZ, -R8 ;  /* 0x000000ffff0d7224 */ /* 0x000fe200078e0a08 */
[----:B------:R-:W-:Y:S01]  /*0150*/  MOV R12, R9 ;  /* 0x00000009000c7202 */ /* 0x000fe20000000f00 */
[----:B------:R-:W-:Y:S01]  /*0160*/  UMOV UR4, URZ ;  /* 0x000000ff00047c82 */ /* 0x000fe20008000000 */
[----:B0-----:R-:W-:Y:S02]  /*0170*/  UIADD3 UR7, UP0, UPT, UR8, 0x10, URZ ;  /* 0x0000001008077890 */ /* 0x001fe4000ff1e0ff */
[----:B------:R-:W-:Y:S02]  /*0180*/  UIADD3 UR5, UP1, UPT, UR10, 0x10, URZ ;  /* 0x000000100a057890 */ /* 0x000fe4000ff3e0ff */
[----:B------:R-:W-:Y:S02]  /*0190*/  UIADD3.X UR8, UPT, UPT, URZ, UR9, URZ, UP0, !UPT ;  /* 0x00000009ff087290 */ /* 0x000fe400087fe4ff */
[----:B------:R-:W-:-:S12]  /*01a0*/  UIADD3.X UR6, UPT, UPT, URZ, UR11, URZ, UP1, !UPT ;  /* 0x0000000bff067290 */ /* 0x000fd80008ffe4ff */
.L_x_47:
[----:B---3--:R-:W2:Y:S01]  /*01b0*/  LDG.E R15, desc[UR12][R2.64] ;  /* 0x0000000c020f7981 */ /* 0x008ea2000c1e1900 */
[----:B------:R-:W-:Y:S01]  /*01c0*/  ISETP.NE.AND P1, PT, R13, RZ, PT ;  /* 0x000000ff0d00720c */ /* 0x000fe20003f25270 */
[----:B------:R-:W-:Y:S01]  /*01d0*/  IMAD.U32 R4, RZ, RZ, UR7 ;  /* 0x00000007ff047e24 */ /* 0x000fe2000f8e00ff */
[----:B------:R-:W-:Y:S01]  /*01e0*/  MOV R5, UR8 ;  /* 0x0000000800057c02 */ /* 0x000fe20008000f00 */
[----:B------:R-:W-:Y:S01]  /*01f0*/  IMAD.U32 R6, RZ, RZ, UR5 ;  /* 0x00000005ff067e24 */ /* 0x000fe2000f8e00ff */
[----:B------:R-:W-:Y:S02]  /*0200*/  FSEL R0, RZ, 1, P1 ;  /* 0x3f800000ff007808 */ /* 0x000fe40000800000 */
[----:B------:R-:W-:Y:S01]  /*0210*/  MOV R7, UR6 ;  /* 0x0000000600077c02 */ /* 0x000fe20008000f00 */
[----:B------:R-:W-:-:S04]  /*0220*/  IMAD.WIDE R4, R12, 0x4, R4 ;  /* 0x000000040c047825 */ /* 0x000fc800078e0204 */
[----:B------:R-:W-:-:S04]  /*0230*/  IMAD.WIDE R6, R12, 0x4, R6 ;  /* 0x000000040c067825 */ /* 0x000fc800078e0206 */
[----:B--2---:R-:W-:-:S05]  /*0240*/  FFMA R15, R0, R15, RZ ;  /* 0x0000000f000f7223 */ /* 0x004fca00000000ff */
[----:B------:R0:W-:Y:S04]  /*0250*/  STG.E desc[UR12][R4.64+-0x10], R15 ;  /* 0xfffff00f04007986 */ /* 0x0001e8000c10190c */
[----:B------:R-:W2:Y:S01]  /*0260*/  LDG.E R0, desc[UR12][R6.64+-0x10] ;  /* 0xfffff00c06007981 */ /* 0x000ea2000c1e1900 */
[----:B------:R-:W-:Y:S01]  /*0270*/  UIADD3 UR9, UPT, UPT, UR4, 0x1, URZ ;  /* 0x0000000104097890 */ /* 0x000fe2000fffe0ff */
[----:B--2---:R-:W-:-:S05]  /*0280*/  FADD R17, R15, -R0 ;  /* 0x800000000f117221 */ /* 0x004fca0000000000 */
[----:B------:R1:W-:Y:S04]  /*0290*/  STG.E desc[UR12][R4.64+-0x10], R17 ;  /* 0xfffff01104007986 */ /* 0x0003e8000c10190c */
[----:B------:R-:W2:Y:S01]  /*02a0*/  LDG.E R19, desc[UR12][R2.64] ;  /* 0x0000000c02137981 */ /* 0x000ea2000c1e1900 */
[----:B------:R-:W-:-:S04]  /*02b0*/  ISETP.NE.AND P1, PT, R8, UR9, PT ;  /* 0x0000000908007c0c */ /* 0x000fc8000bf25270 */
[----:B------:R-:W-:-:S05]  /*02c0*/  FSEL R0, RZ, 1, P1 ;  /* 0x3f800000ff007808 */ /* 0x000fca0000800000 */
[----:B--2---:R-:W-:-:S05]  /*02d0*/  FFMA R19, R0, R19, RZ ;  /* 0x0000001300137223 */ /* 0x004fca00000000ff */
[----:B------:R2:W-:Y:S04]  /*02e0*/  STG.E desc[UR12][R4.64+-0xc], R19 ;  /* 0xfffff41304007986 */ /* 0x0005e8000c10190c */
[----:B------:R-:W0:Y:S01]  /*02f0*/  LDG.E R0, desc[UR12][R6.64+-0xc] ;  /* 0xfffff40c06007981 */ /* 0x000e22000c1e1900 */
[----:B------:R-:W-:Y:S01]  /*0300*/  UIADD3 UR9, UPT, UPT, UR4, 0x2, URZ ;  /* 0x0000000204097890 */ /* 0x000fe2000fffe0ff */
[----:B0-----:R-:W-:-:S05]  /*0310*/  FADD R15, R19, -R0 ;  /* 0x80000000130f7221 */ /* 0x001fca0000000000 */
[----:B------:R0:W-:Y:S04]  /*0320*/  STG.E desc[UR12][R4.64+-0xc], R15 ;  /* 0xfffff40f04007986 */ /* 0x0001e8000c10190c */
[----:B------:R-:W3:Y:S01]  /*0330*/  LDG.E R21, desc[UR12][R2.64] ;  /* 0x0000000c02157981 */ /* 0x000ee2000c1e1900 */
[----:B------:R-:W-:-:S04]  /*0340*/  ISETP.NE.AND P1, PT, R8, UR9, PT ;  /* 0x0000000908007c0c */ /* 0x000fc8000bf25270 */
[----:B------:R-:W-:-:S05]  /*0350*/  FSEL R0, RZ, 1, P1 ;  /* 0x3f800000ff007808 */ /* 0x000fca0000800000 */
[----:B---3--:R-:W-:-:S05]  /*0360*/  FFMA R21, R0, R21, RZ ;  /* 0x0000001500157223 */ /* 0x008fca00000000ff */
[----:B------:R3:W-:Y:S04]  /*0370*/  STG.E desc[UR12][R4.64+-0x8], R21 ;  /* 0xfffff81504007986 */ /* 0x0007e8000c10190c */
[----:B------:R-:W1:Y:S01]  /*0380*/  LDG.E R0, desc[UR12][R6.64+-0x8] ;  /* 0xfffff80c06007981 */ /* 0x000e62000c1e1900 */
[----:B------:R-:W-:Y:S01]  /*0390*/  UIADD3 UR9, UPT, UPT, UR4, 0x3, URZ ;  /* 0x0000000304097890 */ /* 0x000fe2000fffe0ff */
[----:B-1----:R-:W-:-:S05]  /*03a0*/  FADD R17, R21, -R0 ;  /* 0x8000000015117221 */ /* 0x002fca0000000000 */
[----:B------:R1:W-:Y:S04]  /*03b0*/  STG.E desc[UR12][R4.64+-0x8], R17 ;  /* 0xfffff81104007986 */ /* 0x0003e8000c10190c */
[----:B--2---:R-:W2:Y:S01]  /*03c0*/  LDG.E R19, desc[UR12][R2.64] ;  /* 0x0000000c02137981 */ /* 0x004ea2000c1e1900 */
        /* <DEDUP_REMOVED lines=8> */
[----:B---3--:R-:W3:Y:S01]  /*0450*/  LDG.E R21, desc[UR12][R2.64] ;  /* 0x0000000c02157981 */ /* 0x008ee2000c1e1900 */
        /* <DEDUP_REMOVED lines=28> */
[----:B------:R-:W-:Y:S01]  /*0620*/  FSEL R0, RZ, 1, P1 ;  /* 0x3f800000ff007808 */ /* 0x000fe20000800000 */
[----:B------:R-:W-:-:S04]  /*0630*/  UIADD3 UR4, UPT, UPT, UR4, 0x8, URZ ;  /* 0x0000000804047890 */ /* 0x000fc8000fffe0ff */
[----:B--2---:R-:W-:-:S05]  /*0640*/  FFMA R19, R0, R19, RZ ;  /* 0x0000001300137223 */ /* 0x004fca00000000ff */
[----:B------:R3:W-:Y:S04]  /*0650*/  STG.E desc[UR12][R4.64+0xc], R19 ;  /* 0x00000c1304007986 */ /* 0x0007e8000c10190c */
[----:B------:R-:W0:Y:S01]  /*0660*/  LDG.E R0, desc[UR12][R6.64+0xc] ;  /* 0x00000c0c06007981 */ /* 0x000e22000c1e1900 */
[----:B------:R-:W-:Y:S01]  /*0670*/  ISETP.NE.AND P1, PT, R10, UR4, PT ;  /* 0x000000040a007c0c */ /* 0x000fe2000bf25270 */
[----:B------:R-:W-:Y:S01]  /*0680*/  VIADD R13, R13, 0x8 ;  /* 0x000000080d0d7836 */ /* 0x000fe20000000000 */
[----:B------:R-:W-:Y:S01]  /*0690*/  IADD3 R12, PT, PT, R12, 0x8, RZ ;  /* 0x000000080c0c7810 */ /* 0x000fe20007ffe0ff */
[----:B0-----:R-:W-:-:S05]  /*06a0*/  FADD R15, R19, -R0 ;  /* 0x80000000130f7221 */ /* 0x001fca0000000000 */
[----:B------:R3:W-:Y:S05]  /*06b0*/  STG.E desc[UR12][R4.64+0xc], R15 ;  /* 0x00000c0f04007986 */ /* 0x0007ea000c10190c */
[----:B------:R-:W-:Y:S05]  /*06c0*/  @P1 BRA `(.L_x_47) ;  /* 0xfffffff800b81947 */ /* 0x000fea000383ffff */
.L_x_46:
[----:B------:R-:W-:Y:S05]  /*06d0*/  @!P0 EXIT ;  /* 0x000000000000894d */ /* 0x000fea0003800000 */
[----:B------:R-:W-:Y:S02]  /*06e0*/  ISETP.GE.U32.AND P1, PT, R14, 0x4, PT ;  /* 0x000000040e00780c */ /* 0x000fe40003f26070 */
[----:B------:R-:W-:-:S04]  /*06f0*/  LOP3.LUT R12, R11, 0x3, RZ, 0xc0, !PT ;  /* 0x000000030b0c7812 */ /* 0x000fc800078ec0ff */
[----:B------:R-:W-:-:S07]  /*0700*/  ISETP.NE.AND P0, PT, R12, RZ, PT ;  /* 0x000000ff0c00720c */ /* 0x000fce0003f05270 */
[----:B------:R-:W-:Y:S06]  /*0710*/  @!P1 BRA `(.L_x_48) ;  /* 0x0000000000a49947 */ /* 0x000fec0003800000 */
[----:B---3--:R-:W2:Y:S01]  /*0720*/  LDG.E R15, desc[UR12][R2.64] ;  /* 0x0000000c020f7981 */ /* 0x008ea2000c1e1900 */
[----:B------:R-:W0:Y:S01]  /*0730*/  LDC.64 R4, c[0x0][0x380] ;  /* 0x0000e000ff047b82 */ /* 0x000e220000000a00 */
[----:B------:R-:W-:Y:S01]  /*0740*/  ISETP.NE.AND P1, PT, R10, R8, PT ;  /* 0x000000080a00720c */ /* 0x000fe20003f25270 */
[----:B------:R-:W-:-:S03]  /*0750*/  IMAD.IADD R13, R9, 0x1, R10 ;  /* 0x00000001090d7824 */ /* 0x000fc600078e020a */
[----:B------:R-:W-:-:S03]  /*0760*/  FSEL R0, RZ, 1, P1 ;  /* 0x3f800000ff007808 */ /* 0x000fc60000800000 */
[----:B------:R-:W1:Y:S01]  /*0770*/  LDC.64 R6, c[0x0][0x388] ;  /* 0x0000e200ff067b82 */ /* 0x000e620000000a00 */
[----:B0-----:R-:W-:-:S04]  /*0780*/  IMAD.WIDE R4, R13, 0x4, R4 ;  /* 0x000000040d047825 */ /* 0x001fc800078e0204 */
[----:B-1----:R-:W-:-:S04]  /*0790*/  IMAD.WIDE R6, R13, 0x4, R6 ;  /* 0x000000040d067825 */ /* 0x002fc800078e0206 */
[----:B--2---:R-:W-:-:S05]  /*07a0*/  FFMA R15, R0, R15, RZ ;  /* 0x0000000f000f7223 */ /* 0x004fca00000000ff */
[----:B------:R-:W-:Y:S04]  /*07b0*/  STG.E desc[UR12][R4.64], R15 ;  /* 0x0000000f04007986 */ /* 0x000fe8000c10190c */
[----:B------:R-:W2:Y:S01]  /*07c0*/  LDG.E R0, desc[UR12][R6.64] ;  /* 0x0000000c06007981 */ /* 0x000ea2000c1e1900 */
[----:B------:R-:W-:Y:S01]  /*07d0*/  IADD3 R17, PT, PT, R10, 0x1, RZ ;  /* 0x000000010a117810 */ /* 0x000fe20007ffe0ff */
[----:B--2---:R-:W-:-:S05]  /*07e0*/  FADD R13, R15, -R0 ;  /* 0x800000000f0d7221 */ /* 0x004fca0000000000 */
[----:B------:R0:W-:Y:S04]  /*07f0*/  STG.E desc[UR12][R4.64], R13 ;  /* 0x0000000d04007986 */ /* 0x0001e8000c10190c */
[----:B------:R-:W2:Y:S01]  /*0800*/  LDG.E R19, desc[UR12][R2.64] ;  /* 0x0000000c02137981 */ /* 0x000ea2000c1e1900 */
[----:B------:R-:W-:-:S04]  /*0810*/  ISETP.NE.AND P1, PT, R17, R8, PT ;  /* 0x000000081100720c */ /* 0x000fc80003f25270 */
[----:B------:R-:W-:-:S05]  /*0820*/  FSEL R0, RZ, 1, P1 ;  /* 0x3f800000ff007808 */ /* 0x000fca0000800000 */
[----:B--2---:R-:W-:-:S05]  /*0830*/  FFMA R19, R0, R19, RZ ;  /* 0x0000001300137223 */ /* 0x004fca00000000ff */
[----:B------:R-:W-:Y:S04]  /*0840*/  STG.E desc[UR12][R4.64+0x4], R19 ;  /* 0x0000041304007986 */ /* 0x000fe8000c10190c */
[----:B------:R-:W2:Y:S01]  /*0850*/  LDG.E R0, desc[UR12][R6.64+0x4] ;  /* 0x0000040c06007981 */ /* 0x000ea2000c1e1900 */
[----:B0-----:R-:W-:Y:S02]  /*0860*/  VIADD R13, R10, 0x2 ;  /* 0x000000020a0d7836 */ /* 0x001fe40000000000 */
[----:B--2---:R-:W-:-:S05]  /*0870*/  FADD R15, R19, -R0 ;  /* 0x80000000130f7221 */ /* 0x004fca0000000000 */
[----:B------:R0:W-:Y:S04]  /*0880*/  STG.E desc[UR12][R4.64+0x4], R15 ;  /* 0x0000040f04007986 */ /* 0x0001e8000c10190c */
[----:B------:R-:W2:Y:S01]  /*0890*/  LDG.E R17, desc[UR12][R2.64] ;  /* 0x0000000c02117981 */ /* 0x000ea2000c1e1900 */
[----:B------:R-:W-:-:S04]  /*08a0*/  ISETP.NE.AND P1, PT, R13, R8, PT ;  /* 0x000000080d00720c */ /* 0x000fc80003f25270 */
[----:B------:R-:W-:-:S05]  /*08b0*/  FSEL R0, RZ, 1, P1 ;  /* 0x3f800000ff007808 */ /* 0x000fca0000800000 */
[----:B--2---:R-:W-:-:S05]  /*08c0*/  FFMA R17, R0, R17, RZ ;  /* 0x0000001100117223 */ /* 0x004fca00000000ff */
[----:B------:R1:W-:Y:S04]  /*08d0*/  STG.E desc[UR12][R4.64+0x8], R17 ;  /* 0x0000081104007986 */ /* 0x0003e8000c10190c */
[----:B------:R-:W2:Y:S01]  /*08e0*/  LDG.E R0, desc[UR12][R6.64+0x8] ;  /* 0x0000080c06007981 */ /* 0x000ea2000c1e1900 */
[----:B0-----:R-:W-:Y:S01]  /*08f0*/  IADD3 R15, PT, PT, R10, 0x3, RZ ;  /* 0x000000030a0f7810 */ /* 0x001fe20007ffe0ff */
        /* <DEDUP_REMOVED lines=8> */
[----:B------:R-:W-:Y:S02]  /*0980*/  VIADD R10, R10, 0x4 ;  /* 0x000000040a0a7836 */ /* 0x000fe40000000000 */
[----:B--2---:R-:W-:-:S05]  /*0990*/  FADD R15, R19, -R0 ;  /* 0x80000000130f7221 */ /* 0x004fca0000000000 */
[----:B------:R1:W-:Y:S02]  /*09a0*/  STG.E desc[UR12][R4.64+0xc], R15 ;  /* 0x00000c0f04007986 */ /* 0x0003e4000c10190c */
.L_x_48:
[----:B------:R-:W-:Y:S05]  /*09b0*/  @!P0 EXIT ;  /* 0x000000000000894d */ /* 0x000fea0003800000 */
[----:B------:R-:W-:Y:S02]  /*09c0*/  ISETP.NE.AND P1, PT, R12, 0x1, PT ;  /* 0x000000010c00780c */ /* 0x000fe40003f25270 */
[----:B------:R-:W-:-:S04]  /*09d0*/  LOP3.LUT R11, R11, 0x1, RZ, 0xc0, !PT ;  /* 0x000000010b0b7812 */ /* 0x000fc800078ec0ff */
[----:B------:R-:W-:-:S07]  /*09e0*/  ISETP.NE.U32.AND P0, PT, R11, 0x1, PT ;  /* 0x000000010b00780c */ /* 0x000fce0003f05070 */
[----:B------:R-:W-:Y:S06]  /*09f0*/  @!P1 BRA `(.L_x_49) ;  /* 0x00000000005c9947 */ /* 0x000fec0003800000 */
[----:B------:R-:W2:Y:S01]  /*0a00*/  LDG.E R11, desc[UR12][R2.64] ;  /* 0x0000000c020b7981 */ /* 0x000ea2000c1e1900 */
[----:B-1-3--:R-:W0:Y:S01]  /*0a10*/  LDC.64 R4, c[0x0][0x380] ;  /* 0x0000e000ff047b82 */ /* 0x00ae220000000a00 */
[----:B------:R-:W-:Y:S02]  /*0a20*/  ISETP.NE.AND P1, PT, R10, R8, PT ;  /* 0x000000080a00720c */ /* 0x000fe40003f25270 */
[----:B------:R-:W-:Y:S02]  /*0a30*/  IADD3 R13, PT, PT, R9, R10, RZ ;  /* 0x0000000a090d7210 */ /* 0x000fe40007ffe0ff */
[----:B------:R-:W-:-:S03]  /*0a40*/  FSEL R0, RZ, 1, P1 ;  /* 0x3f800000ff007808 */ /* 0x000fc60000800000 */
[----:B------:R-:W1:Y:S01]  /*0a50*/  LDC.64 R6, c[0x0][0x388] ;  /* 0x0000e200ff067b82 */ /* 0x000e620000000a00 */
[----:B0-----:R-:W-:-:S04]  /*0a60*/  IMAD.WIDE R4, R13, 0x4, R4 ;  /* 0x000000040d047825 */ /* 0x001fc800078e0204 */
[----:B-1----:R-:W-:-:S04]  /*0a70*/  IMAD.WIDE R6, R13, 0x4, R6 ;  /* 0x000000040d067825 */ /* 0x002fc800078e0206 */
[----:B--2---:R-:W-:-:S05]  /*0a80*/  FFMA R11, R0, R11, RZ ;  /* 0x0000000b000b7223 */ /* 0x004fca00000000ff */
[----:B------:R0:W-:Y:S04]  /*0a90*/  STG.E desc[UR12][R4.64], R11 ;  /* 0x0000000b04007986 */ /* 0x0001e8000c10190c */
[----:B------:R-:W2:Y:S01]  /*0aa0*/  LDG.E R0, desc[UR12][R6.64] ;  /* 0x0000000c06007981 */ /* 0x000ea2000c1e1900 */
[----:B------:R-:W-:Y:S02]  /*0ab0*/  VIADD R17, R10, 0x1 ;  /* 0x000000010a117836 */ /* 0x000fe40000000000 */
[----:B--2---:R-:W-:-:S05]  /*0ac0*/  FADD R13, R11, -R0 ;  /* 0x800000000b0d7221 */ /* 0x004fca0000000000 */
[----:B------:R2:W-:Y:S04]  /*0ad0*/  STG.E desc[UR12][R4.64], R13 ;  /* 0x0000000d04007986 */ /* 0x0005e8000c10190c */
[----:B------:R-:W3:Y:S01]  /*0ae0*/  LDG.E R15, desc[UR12][R2.64] ;  /* 0x0000000c020f7981 */ /* 0x000ee2000c1e1900 */
[----:B------:R-:W-:-:S04]  /*0af0*/  ISETP.NE.AND P1, PT, R17, R8, PT ;  /* 0x000000081100720c */ /* 0x000fc80003f25270 */
[----:B------:R-:W-:-:S05]  /*0b00*/  FSEL R0, RZ, 1, P1 ;  /* 0x3f800000ff007808 */ /* 0x000fca0000800000 */
[----:B---3--:R-:W-:-:S05]  /*0b10*/  FFMA R15, R0, R15, RZ ;  /* 0x0000000f000f7223 */ /* 0x008fca00000000ff */
[----:B------:R2:W-:Y:S04]  /*0b20*/  STG.E desc[UR12][R4.64+0x4], R15 ;  /* 0x0000040f04007986 */ /* 0x0005e8000c10190c */
[----:B------:R-:W0:Y:S01]  /*0b30*/  LDG.E R0, desc[UR12][R6.64+0x4] ;  /* 0x0000040c06007981 */ /* 0x000e22000c1e1900 */
[----:B------:R-:W-:Y:S01]  /*0b40*/  IADD3 R10, PT, PT, R10, 0x2, RZ ;  /* 0x000000020a0a7810 */ /* 0x000fe20007ffe0ff */
[----:B0-----:R-:W-:-:S05]  /*0b50*/  FADD R11, R15, -R0 ;  /* 0x800000000f0b7221 */ /* 0x001fca0000000000 */
[----:B------:R2:W-:Y:S02]  /*0b60*/  STG.E desc[UR12][R4.64+0x4], R11 ;  /* 0x0000040b04007986 */ /* 0x0005e4000c10190c */
.L_x_49:
[----:B------:R-:W-:Y:S05]  /*0b70*/  @P0 EXIT ;  /* 0x000000000000094d */ /* 0x000fea0003800000 */
[----:B------:R-:W4:Y:S01]  /*0b80*/  LDG.E R3, desc[UR12][R2.64] ;  /* 0x0000000c02037981 */ /* 0x000f22000c1e1900 */
[----:B-123--:R-:W0:Y:S01]  /*0b90*/  LDC.64 R4, c[0x0][0x380] ;  /* 0x0000e000ff047b82 */ /* 0x00ee220000000a00 */
[----:B------:R-:W-:Y:S01]  /*0ba0*/  ISETP.NE.AND P0, PT, R10, R8, PT ;  /* 0x000000080a00720c */ /* 0x000fe20003f05270 */
[----:B------:R-:W-:-:S03]  /*0bb0*/  IMAD.IADD R9, R9, 0x1, R10 ;  /* 0x0000000109097824 */ /* 0x000fc600078e020a */
[----:B------:R-:W-:-:S03]  /*0bc0*/  FSEL R0, RZ, 1, P0 ;  /* 0x3f800000ff007808 */ /* 0x000fc60000000000 */
[----:B------:R-:W1:Y:S01]  /*0bd0*/  LDC.64 R6, c[0x0][0x388] ;  /* 0x0000e200ff067b82 */ /* 0x000e620000000a00 */
[----:B0-----:R-:W-:-:S04]  /*0be0*/  IMAD.WIDE R4, R9, 0x4, R4 ;  /* 0x0000000409047825 */ /* 0x001fc800078e0204 */
[----:B-1----:R-:W-:-:S04]  /*0bf0*/  IMAD.WIDE R6, R9, 0x4, R6 ;  /* 0x0000000409067825 */ /* 0x002fc800078e0206 */
[----:B----4-:R-:W-:-:S05]  /*0c00*/  FFMA R11, R0, R3, RZ ;  /* 0x00000003000b7223 */ /* 0x010fca00000000ff */
[----:B------:R-:W-:Y:S04]  /*0c10*/  STG.E desc[UR12][R4.64], R11 ;  /* 0x0000000b04007986 */ /* 0x000fe8000c10190c */
[----:B------:R-:W2:Y:S02]  /*0c20*/  LDG.E R6, desc[UR12][R6.64] ;  /* 0x0000000c06067981 */ /* 0x000ea4000c1e1900 */
[----:B--2---:R-:W-:-:S05]  /*0c30*/  FADD R3, R11, -R6 ;  /* 0x800000060b037221 */ /* 0x004fca0000000000 */
[----:B------:R-:W-:Y:S01]  /*0c40*/  STG.E desc[UR12][R4.64], R3 ;  /* 0x0000000304007986 */ /* 0x000fe2000c10190c */
[----:B------:R-:W-:Y:S05]  /*0c50*/  EXIT ;  /* 0x000000000000794d */ /* 0x000fea0003800000 */
.L_x_50:
        /* <DEDUP_REMOVED lines=10> */
.L_x_112:


//--------------------- .text._Z16_softmaxCalcS_STPfS_i --------------------------
	.section	.text._Z16_softmaxCalcS_STPfS_i,"ax",@progbits
	.align	128
.text._Z16_softmaxCalcS_STPfS_i:
        .type           _Z16_softmaxCalcS_STPfS_i,@function
        .size           _Z16_softmaxCalcS_STPfS_i,(.L_x_113 - _Z16_softmaxCalcS_STPfS_i)
        .other          _Z16_softmaxCalcS_STPfS_i,@"STO_CUDA_ENTRY STV_DEFAULT"
_Z16_softmaxCalcS_STPfS_i:
        /* <DEDUP_REMOVED lines=13> */
[----:B------:R-:W-:Y:S02]  /*00d0*/  HFMA2 R7, -RZ, RZ, 0, 0 ;  /* 0x00000000ff077431 */ /* 0x000fe400000001ff */
[C---:B------:R-:W-:Y:S01]  /*00e0*/  IMAD R0, R3.reuse, R6, RZ ;  /* 0x0000000603007224 */ /* 0x040fe200078e02ff */
[----:B------:R-:W-:Y:S01]  /*00f0*/  ISETP.NE.AND P0, PT, R16, RZ, PT ;  /* 0x000000ff1000720c */ /* 0x000fe20003f05270 */
[----:B0-----:R-:W-:-:S06]  /*0100*/  IMAD.WIDE R2, R3, 0x4, R4 ;  /* 0x0000000403027825 */ /* 0x001fcc00078e0204 */
[----:B-1----:R-:W-:Y:S06]  /*0110*/  @!P1 BRA `(.L_x_51) ;  /* 0x0000000400549947 */ /* 0x002fec0003800000 */
[----:B------:R-:W0:Y:S01]  /*0120*/  LDCU.128 UR4, c[0x0][0x380] ;  /* 0x00007000ff0477ac */ /* 0x000e220008000c00 */
[----:B------:R-:W-:Y:S02]  /*0130*/  LOP3.LUT R7, R6, 0x7ffffff0, RZ, 0xc0, !PT ;  /* 0x7ffffff006077812 */ /* 0x000fe400078ec0ff */
[----:B------:R-:W-:Y:S02]  /*0140*/  MOV R12, R0 ;  /* 0x00000000000c7202 */ /* 0x000fe40000000f00 */
[----:B------:R-:W-:Y:S01]  /*0150*/  IADD3 R13, PT, PT, -R7, RZ, RZ ;  /* 0x000000ff070d7210 */ /* 0x000fe20007ffe1ff */
[----:B0-----:R-:W-:Y:S02]  /*0160*/  UIADD3 UR6, UP0, UPT, UR6, 0x20, URZ ;  /* 0x0000002006067890 */ /* 0x001fe4000ff1e0ff */
[----:B------:R-:W-:Y:S02]  /*0170*/  UIADD3 UR4, UP1, UPT, UR4, 0x20, URZ ;  /* 0x0000002004047890 */ /* 0x000fe4000ff3e0ff */
[----:B------:R-:W-:-:S02]  /*0180*/  UIADD3.X UR7, UPT, UPT, URZ, UR7, URZ, UP0, !UPT ;  /* 0x00000007ff077290 */ /* 0x000fc400087fe4ff */
[----:B------:R-:W-:Y:S01]  /*0190*/  MOV R14, UR6 ;  /* 0x00000006000e7c02 */ /* 0x000fe20008000f00 */
[----:B------:R-:W-:-:S03]  /*01a0*/  UIADD3.X UR5, UPT, UPT, URZ, UR5, URZ, UP1, !UPT ;  /* 0x00000005ff057290 */ /* 0x000fc60008ffe4ff */
[----:B------:R-:W-:-:S09]  /*01b0*/  MOV R15, UR7 ;  /* 0x00000007000f7c02 */ /* 0x000fd20008000f00 */
.L_x_52:
[----:B------:R-:W-:Y:S02]  /*01c0*/  MOV R8, R14 ;  /* 0x0000000e00087202 */ /* 0x000fe40000000f00 */
[----:B------:R-:W-:Y:S01]  /*01d0*/  MOV R9, R15 ;  /* 0x0000000f00097202 */ /* 0x000fe20000000f00 */
[----:B------:R-:W2:Y:S04]  /*01e0*/  LDG.E R14, desc[UR8][R2.64] ;  /* 0x00000008020e7981 */ /* 0x000ea8000c1e1900 */
[----:B------:R-:W2:Y:S01]  /*01f0*/  LDG.E R15, desc[UR8][R8.64+-0x20] ;  /* 0xffffe008080f7981 */ /* 0x000ea2000c1e1900 */
[----:B-1----:R-:W-:Y:S02]  /*0200*/  MOV R10, UR4 ;  /* 0x00000004000a7c02 */ /* 0x002fe40008000f00 */
[----:B------:R-:W-:-:S03]  /*0210*/  MOV R11, UR5 ;  /* 0x00000005000b7c02 */ /* 0x000fc60008000f00 */
[----:B------:R-:W-:-:S04]  /*0220*/  IMAD.WIDE R10, R12, 0x4, R10 ;  /* 0x000000040c0a7825 */ /* 0x000fc800078e020a */
[----:B--2---:R-:W-:-:S05]  /*0230*/  FMUL R15, R14, R15 ;  /* 0x0000000f0e0f7220 */ /* 0x004fca0000400000 */
[----:B------:R0:W-:Y:S04]  /*0240*/  STG.E desc[UR8][R10.64+-0x20], R15 ;  /* 0xffffe00f0a007986 */ /* 0x0001e8000c101908 */
[----:B------:R-:W2:Y:S04]  /*0250*/  LDG.E R14, desc[UR8][R2.64] ;  /* 0x00000008020e7981 */ /* 0x000ea8000c1e1900 */
[----:B------:R-:W2:Y:S02]  /*0260*/  LDG.E R17, desc[UR8][R8.64+-0x1c] ;  /* 0xffffe40808117981 */ /* 0x000ea4000c1e1900 */
[----:B--2---:R-:W-:-:S05]  /*0270*/  FMUL R17, R14, R17 ;  /* 0x000000110e117220 */ /* 0x004fca0000400000 */
[----:B------:R1:W-:Y:S04]  /*0280*/  STG.E desc[UR8][R10.64+-0x1c], R17 ;  /* 0xffffe4110a007986 */ /* 0x0003e8000c101908 */
[----:B------:R-:W2:Y:S04]  /*0290*/  LDG.E R14, desc[UR8][R2.64] ;  /* 0x00000008020e7981 */ /* 0x000ea8000c1e1900 */
[----:B------:R-:W2:Y:S02]  /*02a0*/  LDG.E R19, desc[UR8][R8.64+-0x18] ;  /* 0xffffe80808137981 */ /* 0x000ea4000c1e1900 */
[----:B--2---:R-:W-:-:S05]  /*02b0*/  FMUL R19, R14, R19 ;  /* 0x000000130e137220 */ /* 0x004fca0000400000 */
[----:B------:R2:W-:Y:S04]  /*02c0*/  STG.E desc[UR8][R10.64+-0x18], R19 ;  /* 0xffffe8130a007986 */ /* 0x0005e8000c101908 */
[----:B------:R-:W3:Y:S04]  /*02d0*/  LDG.E R14, desc[UR8][R2.64] ;  /* 0x00000008020e7981 */ /* 0x000ee8000c1e1900 */
[----:B------:R-:W3:Y:S02]  /*02e0*/  LDG.E R21, desc[UR8][R8.64+-0x14] ;  /* 0xffffec0808157981 */ /* 0x000ee4000c1e1900 */
[----:B---3--:R-:W-:-:S05]  /*02f0*/  FMUL R21, R14, R21 ;  /* 0x000000150e157220 */ /* 0x008fca0000400000 */
[----:B------:R3:W-:Y:S04]  /*0300*/  STG.E desc[UR8][R10.64+-0x14], R21 ;  /* 0xffffec150a007986 */ /* 0x0007e8000c101908 */
[----:B------:R-:W4:Y:S04]  /*0310*/  LDG.E R14, desc[UR8][R2.64] ;  /* 0x00000008020e7981 */ /* 0x000f28000c1e1900 */
[----:B0-----:R-:W4:Y:S02]  /*0320*/  LDG.E R15, desc[UR8][R8.64+-0x10] ;  /* 0xfffff008080f7981 */ /* 0x001f24000c1e1900 */
[----:B----4-:R-:W-:-:S05]  /*0330*/  FMUL R15, R14, R15 ;  /* 0x0000000f0e0f7220 */ /* 0x010fca0000400000 */
[----:B------:R0:W-:Y:S04]  /*0340*/  STG.E desc[UR8][R10.64+-0x10], R15 ;  /* 0xfffff00f0a007986 */ /* 0x0001e8000c101908 */
[----:B------:R-:W4:Y:S04]  /*0350*/  LDG.E R14, desc[UR8][R2.64] ;  /* 0x00000008020e7981 */ /* 0x000f28000c1e1900 */
[----:B-1----:R-:W4:Y:S02]  /*0360*/  LDG.E R17, desc[UR8][R8.64+-0xc] ;  /* 0xfffff40808117981 */ /* 0x002f24000c1e1900 */
[----:B----4-:R-:W-:-:S05]  /*0370*/  FMUL R17, R14, R17 ;  /* 0x000000110e117220 */ /* 0x010fca0000400000 */
[----:B------:R1:W-:Y:S04]  /*0380*/  STG.E desc[UR8][R10.64+-0xc], R17 ;  /* 0xfffff4110a007986 */ /* 0x0003e8000c101908 */
[----:B------:R-:W4:Y:S04]  /*0390*/  LDG.E R14, desc[UR8][R2.64] ;  /* 0x00000008020e7981 */ /* 0x000f28000c1e1900 */
[----:B--2---:R-:W4:Y:S02]  /*03a0*/  LDG.E R19, desc[UR8][R8.64+-0x8] ;  /* 0xfffff80808137981 */ /* 0x004f24000c1e1900 */
[----:B----4-:R-:W-:-:S05]  /*03b0*/  FMUL R19, R14, R19 ;  /* 0x000000130e137220 */ /* 0x010fca0000400000 */
[----:B------:R2:W-:Y:S04]  /*03c0*/  STG.E desc[UR8][R10.64+-0x8], R19 ;  /* 0xfffff8130a007986 */ /* 0x0005e8000c101908 */
[----:B------:R-:W4:Y:S04]  /*03d0*/  LDG.E R14, desc[UR8][R2.64] ;  /* 0x00000008020e7981 */ /* 0x000f28000c1e1900 */
[----:B---3--:R-:W4:Y:S02]  /*03e0*/  LDG.E R21, desc[UR8][R8.64+-0x4] ;  /* 0xfffffc0808157981 */ /* 0x008f24000c1e1900 */
[----:B----4-:R-:W-:-:S05]  /*03f0*/  FMUL R21, R14, R21 ;  /* 0x000000150e157220 */ /* 0x010fca0000400000 */
        /* <DEDUP_REMOVED lines=26> */
[----:B--2---:R-:W4:Y:S01]  /*05a0*/  LDG.E R19, desc[UR8][R8.64+0x18] ;  /* 0x0000180808137981 */ /* 0x004f22000c1e1900 */
[----:B------:R-:W-:Y:S01]  /*05b0*/  IADD3 R13, PT, PT, R13, 0x10, RZ ;  /* 0x000000100d0d7810 */ /* 0x000fe20007ffe0ff */
[----:B----4-:R-:W-:-:S05]  /*05c0*/  FMUL R19, R14, R19 ;  /* 0x000000130e137220 */ /* 0x010fca0000400000 */
[----:B------:R1:W-:Y:S04]  /*05d0*/  STG.E desc[UR8][R10.64+0x18], R19 ;  /* 0x000018130a007986 */ /* 0x0003e8000c101908 */
[----:B------:R-:W2:Y:S04]  /*05e0*/  LDG.E R14, desc[UR8][R2.64] ;  /* 0x00000008020e7981 */ /* 0x000ea8000c1e1900 */
[----:B---3--:R-:W2:Y:S01]  /*05f0*/  LDG.E R21, desc[UR8][R8.64+0x1c] ;  /* 0x00001c0808157981 */ /* 0x008ea2000c1e1900 */
[----:B------:R-:W-:Y:S02]  /*0600*/  ISETP.NE.AND P1, PT, R13, RZ, PT ;  /* 0x000000ff0d00720c */ /* 0x000fe40003f25270 */
[----:B------:R-:W-:Y:S01]  /*0610*/  IADD3 R12, PT, PT, R12, 0x10, RZ ;  /* 0x000000100c0c7810 */ /* 0x000fe20007ffe0ff */
[----:B--2---:R-:W-:Y:S01]  /*0620*/  FMUL R21, R14, R21 ;  /* 0x000000150e157220 */ /* 0x004fe20000400000 */
[----:B------:R-:W-:-:S04]  /*0630*/  IADD3 R14, P2, PT, R8, 0x40, RZ ;  /* 0x00000040080e7810 */ /* 0x000fc80007f5e0ff */
[----:B------:R1:W-:Y:S01]  /*0640*/  STG.E desc[UR8][R10.64+0x1c], R21 ;  /* 0x00001c150a007986 */ /* 0x0003e2000c101908 */
[----:B0-----:R-:W-:-:S04]  /*0650*/  IADD3.X R15, PT, PT, RZ, R9, RZ, P2, !PT ;  /* 0x00000009ff0f7210 */ /* 0x001fc800017fe4ff */
[----:B------:R-:W-:Y:S05]  /*0660*/  @P1 BRA `(.L_x_52) ;  /* 0xfffffff800d41947 */ /* 0x000fea000383ffff */
.L_x_51:
[----:B------:R-:W-:Y:S05]  /*0670*/  @!P0 EXIT ;  /* 0x000000000000894d */ /* 0x000fea0003800000 */
[----:B------:R-:W-:Y:S02]  /*0680*/  ISETP.GE.U32.AND P0, PT, R16, 0x8, PT ;  /* 0x000000081000780c */ /* 0x000fe40003f06070 */
[----:B------:R-:W-:-:S04]  /*0690*/  LOP3.LUT R14, R6, 0x7, RZ, 0xc0, !PT ;  /* 0x00000007060e7812 */ /* 0x000fc800078ec0ff */
[----:B------:R-:W-:-:S07]  /*06a0*/  ISETP.NE.AND P1, PT, R14, RZ, PT ;  /* 0x000000ff0e00720c */ /* 0x000fce0003f25270 */
[----:B------:R-:W-:Y:S06]  /*06b0*/  @!P0 BRA `(.L_x_53) ;  /* 0x0000000000948947 */ /* 0x000fec0003800000 */
[----:B------:R-:W-:Y:S01]  /*06c0*/  IMAD.WIDE.U32 R8, R7, 0x4, R4 ;  /* 0x0000000407087825 */ /* 0x000fe200078e0004 */
[----:B------:R-:W2:Y:S01]  /*06d0*/  LDG.E R12, desc[UR8][R2.64] ;  /* 0x00000008020c7981 */ /* 0x000ea2000c1e1900 */
[----:B-1----:R-:W0:Y:S03]  /*06e0*/  LDC.64 R10, c[0x0][0x380] ;  /* 0x0000e000ff0a7b82 */ /* 0x002e260000000a00 */
[----:B------:R-:W2:Y:S01]  /*06f0*/  LDG.E R13, desc[UR8][R8.64] ;  /* 0x00000008080d7981 */ /* 0x000ea2000c1e1900 */
[----:B------:R-:W-:-:S05]  /*0700*/  IADD3 R15, PT, PT, R0, R7, RZ ;  /* 0x00000007000f7210 */ /* 0x000fca0007ffe0ff */
[----:B0-----:R-:W-:-:S04]  /*0710*/  IMAD.WIDE R10, R15, 0x4, R10 ;  /* 0x000000040f0a7825 */ /* 0x001fc800078e020a */
        /* <DEDUP_REMOVED lines=26> */
[----:B---3--:R-:W2:Y:S04]  /*08c0*/  LDG.E R19, desc[UR8][R8.64+0x1c] ;  /* 0x00001c0808137981 */ /* 0x008ea8000c1e1900 */
[----:B------:R-:W2:Y:S01]  /*08d0*/  LDG.E R12, desc[UR8][R2.64] ;  /* 0x00000008020c7981 */ /* 0x000ea2000c1e1900 */
[----:B------:R-:W-:Y:S01]  /*08e0*/  IADD3 R7, PT, PT, R7, 0x8, RZ ;  /* 0x0000000807077810 */ /* 0x000fe20007ffe0ff */
[----:B--2---:R-:W-:-:S05]  /*08f0*/  FMUL R19, R12, R19 ;  /* 0x000000130c137220 */ /* 0x004fca0000400000 */
[----:B------:R0:W-:Y:S02]  /*0900*/  STG.E desc[UR8][R10.64+0x1c], R19 ;  /* 0x00001c130a007986 */ /* 0x0001e4000c101908 */
.L_x_53:
[----:B------:R-:W-:Y:S05]  /*0910*/  @!P1 EXIT ;  /* 0x000000000000994d */ /* 0x000fea0003800000 */
[----:B------:R-:W-:Y:S02]  /*0920*/  ISETP.GE.U32.AND P0, PT, R14, 0x4, PT ;  /* 0x000000040e00780c */ /* 0x000fe40003f06070 */
[----:B------:R-:W-:-:S04]  /*0930*/  LOP3.LUT R6, R6, 0x3, RZ, 0xc0, !PT ;  /* 0x0000000306067812 */ /* 0x000fc800078ec0ff */
[----:B------:R-:W-:-:S07]  /*0940*/  ISETP.NE.AND P1, PT, R6, RZ, PT ;  /* 0x000000ff0600720c */ /* 0x000fce0003f25270 */
[----:B------:R-:W-:Y:S06]  /*0950*/  @!P0 BRA `(.L_x_54) ;  /* 0x0000000000548947 */ /* 0x000fec0003800000 */
[----:B------:R-:W-:Y:S01]  /*0960*/  IMAD.WIDE.U32 R8, R7, 0x4, R4 ;  /* 0x0000000407087825 */ /* 0x000fe200078e0004 */
[----:B------:R-:W2:Y:S01]  /*0970*/  LDG.E R12, desc[UR8][R2.64] ;  /* 0x00000008020c7981 */ /* 0x000ea2000c1e1900 */
[----:B01----:R-:W0:Y:S03]  /*0980*/  LDC.64 R10, c[0x0][0x380] ;  /* 0x0000e000ff0a7b82 */ /* 0x003e260000000a00 */
[----:B------:R-:W2:Y:S01]  /*0990*/  LDG.E R13, desc[UR8][R8.64] ;  /* 0x00000008080d7981 */ /* 0x000ea2000c1e1900 */
[----:B------:R-:W-:-:S05]  /*09a0*/  IADD3 R15, PT, PT, R0, R7, RZ ;  /* 0x00000007000f7210 */ /* 0x000fca0007ffe0ff */
[----:B0-----:R-:W-:-:S04]  /*09b0*/  IMAD.WIDE R10, R15, 0x4, R10 ;  /* 0x000000040f0a7825 */ /* 0x001fc800078e020a */
[----:B--2---:R-:W-:-:S05]  /*09c0*/  FMUL R13, R12, R13 ;  /* 0x0000000d0c0d7220 */ /* 0x004fca0000400000 */
[----:B------:R2:W-:Y:S04]  /*09d0*/  STG.E desc[UR8][R10.64], R13 ;  /* 0x0000000d0a007986 */ /* 0x0005e8000c101908 */
[----:B------:R-:W3:Y:S04]  /*09e0*/  LDG.E R12, desc[UR8][R2.64] ;  /* 0x00000008020c7981 */ /* 0x000ee8000c1e1900 */
[----:B------:R-:W3:Y:S02]  /*09f0*/  LDG.E R15, desc[UR8][R8.64+0x4] ;  /* 0x00000408080f7981 */ /* 0x000ee4000c1e1900 */
[----:B---3--:R-:W-:-:S05]  /*0a00*/  FMUL R15, R12, R15 ;  /* 0x0000000f0c0f7220 */ /* 0x008fca0000400000 */
[----:B------:R2:W-:Y:S04]  /*0a10*/  STG.E desc[UR8][R10.64+0x4], R15 ;  /* 0x0000040f0a007986 */ /* 0x0005e8000c101908 */
[----:B------:R-:W3:Y:S04]  /*0a20*/  LDG.E R12, desc[UR8][R2.64] ;  /* 0x00000008020c7981 */ /* 0x000ee8000c1e1900 */
[----:B------:R-:W3:Y:S02]  /*0a30*/  LDG.E R17, desc[UR8][R8.64+0x8] ;  /* 0x0000080808117981 */ /* 0x000ee4000c1e1900 */
[----:B---3--:R-:W-:-:S05]  /*0a40*/  FMUL R17, R12, R17 ;  /* 0x000000110c117220 */ /* 0x008fca0000400000 */
[----:B------:R2:W-:Y:S04]  /*0a50*/  STG.E desc[UR8][R10.64+0x8], R17 ;  /* 0x000008110a007986 */ /* 0x0005e8000c101908 */
[----:B------:R-:W3:Y:S04]  /*0a60*/  LDG.E R19, desc[UR8][R8.64+0xc] ;  /* 0x00000c0808137981 */ /* 0x000ee8000c1e1900 */
[----:B------:R-:W3:Y:S01]  /*0a70*/  LDG.E R12, desc[UR8][R2.64] ;  /* 0x00000008020c7981 */ /* 0x000ee2000c1e1900 */
[----:B------:R-:W-:Y:S01]  /*0a80*/  IADD3 R7, PT, PT, R7, 0x4, RZ ;  /* 0x0000000407077810 */ /* 0x000fe20007ffe0ff */
[----:B---3--:R-:W-:-:S05]  /*0a90*/  FMUL R19, R12, R19 ;  /* 0x000000130c137220 */ /* 0x008fca0000400000 */
[----:B------:R2:W-:Y:S02]  /*0aa0*/  STG.E desc[UR8][R10.64+0xc], R19 ;  /* 0x00000c130a007986 */ /* 0x0005e4000c101908 */
.L_x_54:
[----:B------:R-:W-:Y:S05]  /*0ab0*/  @!P1 EXIT ;  /* 0x000000000000994d */ /* 0x000fea0003800000 */
[----:B------:R-:W3:Y:S01]  /*0ac0*/  LDC.64 R8, c[0x0][0x380] ;  /* 0x0000e000ff087b82 */ /* 0x000ee20000000a00 */
[----:B------:R-:W-:Y:S01]  /*0ad0*/  IMAD.WIDE.U32 R4, R7, 0x4, R4 ;  /* 0x0000000407047825 */ /* 0x000fe200078e0004 */
[----:B012---:R-:W-:Y:S02]  /*0ae0*/  IADD3 R11, PT, PT, R0, R7, RZ ;  /* 0x00000007000b7210 */ /* 0x007fe40007ffe0ff */
[----:B------:R-:W-:Y:S02]  /*0af0*/  IADD3 R0, PT, PT, -R6, RZ, RZ ;  /* 0x000000ff06007210 */ /* 0x000fe40007ffe1ff */
[----:B------:R-:W-:Y:S02]  /*0b00*/  MOV R12, R4 ;  /* 0x00000004000c7202 */ /* 0x000fe40000000f00 */
[----:B------:R-:W-:-:S07]  /*0b10*/  MOV R15, R5 ;  /* 0x00000005000f7202 */ /* 0x000fce0000000f00 */
.L_x_55:
[----:B------:R-:W-:Y:S01]  /*0b20*/  MOV R7, R15 ;  /* 0x0000000f00077202 */ /* 0x000fe20000000f00 */
[----:B------:R-:W2:Y:S01]  /*0b30*/  LDG.E R10, desc[UR8][R2.64] ;  /* 0x00000008020a7981 */ /* 0x000ea2000c1e1900 */
[----:B------:R-:W-:-:S05]  /*0b40*/  MOV R6, R12 ;  /* 0x0000000c00067202 */ /* 0x000fca0000000f00 */
[----:B------:R-:W2:Y:S01]  /*0b50*/  LDG.E R7, desc[UR8][R6.64] ;  /* 0x0000000806077981 */ /* 0x000ea2000c1e1900 */
[----:B------:R-:W-:Y:S01]  /*0b60*/  IADD3 R0, PT, PT, R0, 0x1, RZ ;  /* 0x0000000100007810 */ /* 0x000fe20007ffe0ff */
[C---:B0--3--:R-:W-:Y:S01]  /*0b70*/  IMAD.WIDE R4, R11.reuse, 0x4, R8 ;  /* 0x000000040b047825 */ /* 0x049fe200078e0208 */
[----:B------:R-:W-:Y:S02]  /*0b80*/  IADD3 R12, P1, PT, R12, 0x4, RZ ;  /* 0x000000040c0c7810 */ /* 0x000fe40007f3e0ff */
[----:B------:R-:W-:Y:S02]  /*0b90*/  ISETP.NE.AND P0, PT, R0, RZ, PT ;  /* 0x000000ff0000720c */ /* 0x000fe40003f05270 */
[----:B------:R-:W-:Y:S02]  /*0ba0*/  IADD3 R11, PT, PT, R11, 0x1, RZ ;  /* 0x000000010b0b7810 */ /* 0x000fe40007ffe0ff */
[----:B------:R-:W-:Y:S01]  /*0bb0*/  IADD3.X R15, PT, PT, RZ, R15, RZ, P1, !PT ;  /* 0x0000000fff0f7210 */ /* 0x000fe20000ffe4ff */
[----:B--2---:R-:W-:-:S05]  /*0bc0*/  FMUL R13, R10, R7 ;  /* 0x000000070a0d7220 */ /* 0x004fca0000400000 */
[----:B------:R0:W-:Y:S03]  /*0bd0*/  STG.E desc[UR8][R4.64], R13 ;  /* 0x0000000d04007986 */ /* 0x0001e6000c101908 */
[----:B------:R-:W-:Y:S05]  /*0be0*/  @P0 BRA `(.L_x_55) ;  /* 0xfffffffc00cc0947 */ /* 0x000fea000383ffff */
[----:B------:R-:W-:Y:S05]  /*0bf0*/  EXIT ;  /* 0x000000000000794d */ /* 0x000fea0003800000 */
.L_x_56:
        /* <DEDUP_REMOVED lines=16> */
.L_x_113:


//--------------------- .text._Z18softmaxForwardPassPfS_S_S_i --------------------------
	.section	.text._Z18softmaxForwardPassPfS_S_S_i,"ax",@progbits
	.align	128
.text._Z18softmaxForwardPassPfS_S_S_i:
        .type           _Z18softmaxForwardPassPfS_S_S_i,@function
        .size           _Z18softmaxForwardPassPfS_S_S_i,(.L_x_114 - _Z18softmaxForwardPassPfS_S_S_i)
        .other          _Z18softmaxForwardPassPfS_S_S_i,@"STO_CUDA_ENTRY STV_DEFAULT"
_Z18softmaxForwardPassPfS_S_S_i:
        /* <DEDUP_REMOVED lines=10> */
[----:B------:R-:W2:Y:S08]  /*00a0*/  LDC.64 R6, c[0x0][0x398] ;  /* 0x0000e600ff067b82 */ /* 0x000eb00000000a00 */
[----:B------:R-:W3:Y:S01]  /*00b0*/  LDC.64 R8, c[0x0][0x390] ;  /* 0x0000e400ff087b82 */ /* 0x000ee20000000a00 */
[----:B0-----:R-:W-:-:S06]  /*00c0*/  IMAD.WIDE R4, R2, 0x4, R4 ;  /* 0x0000000402047825 */ /* 0x001fcc00078e0204 */
[----:B-1----:R-:W4:Y:S04]  /*00d0*/  LDG.E R4, desc[UR4][R4.64] ;  /* 0x0000000404047981 */ /* 0x002f28000c1e1900 */
[----:B--2---:R-:W4:Y:S04]  /*00e0*/  LDG.E R7, desc[UR4][R6.64] ;  /* 0x0000000406077981 */ /* 0x004f28000c1e1900 */
[----:B---3--:R-:W2:Y:S01]  /*00f0*/  LDG.E R3, desc[UR4][R8.64] ;  /* 0x0000000408037981 */ /* 0x008ea2000c1e1900 */
[----:B------:R-:W-:Y:S02]  /*0100*/  IMAD.MOV.U32 R11, RZ, RZ, 0x3bbb989d ;  /* 0x3bbb989dff0b7424 */ /* 0x000fe400078e00ff */
[----:B------:R-:W-:Y:S01]  /*0110*/  IMAD.MOV.U32 R13, RZ, RZ, 0x437c0000 ;  /* 0x437c0000ff0d7424 */ /* 0x000fe200078e00ff */
[----:B------:R-:W-:Y:S01]  /*0120*/  BSSY.RECONVERGENT B0, `(.L_x_57) ;  /* 0x0000015000007945 */ /* 0x000fe20003800200 */
[----:B----4-:R-:W-:-:S04]  /*0130*/  FADD R0, R4, -R7 ;  /* 0x8000000704007221 */ /* 0x010fc80000000000 */
[----:B------:R-:W-:-:S04]  /*0140*/  FFMA.SAT R10, R0, R11, 0.5 ;  /* 0x3f000000000a7423 */ /* 0x000fc8000000200b */
[----:B------:R-:W-:-:S04]  /*0150*/  FFMA.RM R10, R10, R13, 12582913 ;  /* 0x4b4000010a0a7423 */ /* 0x000fc8000000400d */
[----:B------:R-:W-:-:S04]  /*0160*/  FADD R11, R10, -12583039 ;  /* 0xcb40007f0a0b7421 */ /* 0x000fc80000000000 */
[----:B------:R-:W-:-:S04]  /*0170*/  FFMA R11, R0, 1.4426950216293334961, -R11 ;  /* 0x3fb8aa3b000b7823 */ /* 0x000fc8000000080b */
[----:B------:R-:W-:Y:S01]  /*0180*/  FFMA R11, R0, 1.925963033500011079e-08, R11 ;  /* 0x32a57060000b7823 */ /* 0x000fe2000000000b */
[----:B--2---:R-:W0:Y:S08]  /*0190*/  MUFU.RCP R12, R3 ;  /* 0x00000003000c7308 */ /* 0x004e300000001000 */
[----:B------:R-:W1:Y:S01]  /*01a0*/  MUFU.EX2 R11, R11 ;  /* 0x0000000b000b7308 */ /* 0x000e620000000800 */
[----:B------:R-:W-:-:S02]  /*01b0*/  IMAD.SHL.U32 R0, R10, 0x800000, RZ ;  /* 0x008000000a007824 */ /* 0x000fc400078e00ff */
[----:B0-----:R-:W-:Y:S02]  /*01c0*/  FFMA R5, -R3, R12, 1 ;  /* 0x3f80000003057423 */ /* 0x001fe4000000010c */
[----:B-1----:R-:W-:-:S04]  /*01d0*/  FMUL R0, R0, R11 ;  /* 0x0000000b00007220 */ /* 0x002fc80000400000 */
[----:B------:R-:W0:Y:S01]  /*01e0*/  FCHK P0, R0, R3 ;  /* 0x0000000300007302 */ /* 0x000e220000000000 */
[----:B------:R-:W-:-:S04]  /*01f0*/  FFMA R5, R12, R5, R12 ;  /* 0x000000050c057223 */ /* 0x000fc8000000000c */
[----:B------:R-:W-:-:S04]  /*0200*/  FFMA R4, R0, R5, RZ ;  /* 0x0000000500047223 */ /* 0x000fc800000000ff */
[----:B------:R-:W-:-:S04]  /*0210*/  FFMA R6, -R3, R4, R0 ;  /* 0x0000000403067223 */ /* 0x000fc80000000100 */
[----:B------:R-:W-:Y:S01]  /*0220*/  FFMA R6, R5, R6, R4 ;  /* 0x0000000605067223 */ /* 0x000fe20000000004 */
[----:B0-----:R-:W-:Y:S06]  /*0230*/  @!P0 BRA `(.L_x_58) ;  /* 0x00000000000c8947 */ /* 0x001fec0003800000 */
[----:B------:R-:W-:-:S07]  /*0240*/  MOV R4, 0x260 ;  /* 0x0000026000047802 */ /* 0x000fce0000000f00 */
[----:B------:R-:W-:Y:S05]  /*0250*/  CALL.REL.NOINC `($__internal_3_$__cuda_sm3x_div_rn_noftz_f32_slowpath) ;  /* 0x0000000000207944 */ /* 0x000fea0003c00000 */
[----:B------:R-:W-:-:S07]  /*0260*/  IMAD.MOV.U32 R6, RZ, RZ, R0 ;  /* 0x000000ffff067224 */ /* 0x000fce00078e0000 */
.L_x_58:
[----:B------:R-:W-:Y:S05]  /*0270*/  BSYNC.RECONVERGENT B0 ;  /* 0x0000000000007941 */ /* 0x000fea0003800200 */
.L_x_57:
[----:B------:R-:W0:Y:S01]  /*0280*/  LDC.64 R4, c[0x0][0x388] ;  /* 0x0000e200ff047b82 */ /* 0x000e220000000a00 */
[----:B------:R-:W-:Y:S01]  /*0290*/  FMNMX R6, R6, 9.9999997171806853657e-10, !PT ;  /* 0x3089705f06067809 */ /* 0x000fe20007800000 */
[----:B0-----:R-:W-:-:S03]  /*02a0*/  IMAD.WIDE R2, R2, 0x4, R4 ;  /* 0x0000000402027825 */ /* 0x001fc600078e0204 */
[----:B------:R-:W-:-:S05]  /*02b0*/  FMNMX R5, R6, 0.99999898672103881836, PT ;  /* 0x3f7fffef06057809 */ /* 0x000fca0003800000 */
[----:B------:R-:W-:Y:S01]  /*02c0*/  STG.E desc[UR4][R2.64], R5 ;  /* 0x0000000502007986 */ /* 0x000fe2000c101904 */
[----:B------:R-:W-:Y:S05]  /*02d0*/  EXIT ;  /* 0x000000000000794d */ /* 0x000fea0003800000 */
        .weak           $__internal_3_$__cuda_sm3x_div_rn_noftz_f32_slowpath
        .type           $__internal_3_$__cuda_sm3x_div_rn_noftz_f32_slowpath,@function
        .size           $__internal_3_$__cuda_sm3x_div_rn_noftz_f32_slowpath,(.L_x_114 - $__internal_3_$__cuda_sm3x_div_rn_noftz_f32_slowpath)
$__internal_3_$__cuda_sm3x_div_rn_noftz_f32_slowpath:
[--C-:B------:R-:W-:Y:S01]  /*02e0*/  SHF.R.U32.HI R6, RZ, 0x17, R3.reuse ;  /* 0x00000017ff067819 */ /* 0x100fe20000011603 */
[----:B------:R-:W-:Y:S01]  /*02f0*/  BSSY.RECONVERGENT B1, `(.L_x_59) ;  /* 0x0000064000017945 */ /* 0x000fe20003800200 */
[--C-:B------:R-:W-:Y:S01]  /*0300*/  SHF.R.U32.HI R5, RZ, 0x17, R0.reuse ;  /* 0x00000017ff057819 */ /* 0x100fe20000011600 */
[----:B------:R-:W-:Y:S01]  /*0310*/  IMAD.MOV.U32 R7, RZ, RZ, R0 ;  /* 0x000000ffff077224 */ /* 0x000fe200078e0000 */
[----:B------:R-:W-:Y:S01]  /*0320*/  LOP3.LUT R6, R6, 0xff, RZ, 0xc0, !PT ;  /* 0x000000ff06067812 */ /* 0x000fe200078ec0ff */
[----:B------:R-:W-:Y:S01]  /*0330*/  IMAD.MOV.U32 R8, RZ, RZ, R3 ;  /* 0x000000ffff087224 */ /* 0x000fe200078e0003 */
[----:B------:R-:W-:-:S03]  /*0340*/  LOP3.LUT R5, R5, 0xff, RZ, 0xc0, !PT ;  /* 0x000000ff05057812 */ /* 0x000fc600078ec0ff */
[----:B------:R-:W-:Y:S02]  /*0350*/  VIADD R11, R6, 0xffffffff ;  /* 0xffffffff060b7836 */ /* 0x000fe40000000000 */
[----:B------:R-:W-:-:S03]  /*0360*/  VIADD R10, R5, 0xffffffff ;  /* 0xffffffff050a7836 */ /* 0x000fc60000000000 */
        /* <DEDUP_REMOVED lines=27> */
.L_x_60:
        /* <DEDUP_REMOVED lines=29> */
[CCC-:B------:R-:W-:Y:S01]  /*06f0*/  FFMA.RZ R3, R10.reuse, R8.reuse, R7.reuse ;  /* 0x000000080a037223 */ /* 0x1c0fe2000000c007 */
[CCC-:B------:R-:W-:Y:S01]  /*0700*/  FFMA.RM R6, R10.reuse, R8.reuse, R7.reuse ;  /* 0x000000080a067223 */ /* 0x1c0fe20000004007 */
[C---:B------:R-:W-:Y:S02]  /*0710*/  ISETP.NE.AND P2, PT, R9.reuse, RZ, PT ;  /* 0x000000ff0900720c */ /* 0x040fe40003f45270 */
[----:B------:R-:W-:Y:S02]  /*0720*/  ISETP.NE.AND P1, PT, R9, RZ, PT ;  /* 0x000000ff0900720c */ /* 0x000fe40003f25270 */
[----:B------:R-:W-:Y:S01]  /*0730*/  LOP3.LUT R5, R3, 0x7fffff, RZ, 0xc0, !PT ;  /* 0x007fffff03057812 */ /* 0x000fe200078ec0ff */
[----:B------:R-:W-:Y:S01]  /*0740*/  FFMA.RP R3, R10, R8, R7 ;  /* 0x000000080a037223 */ /* 0x000fe20000008007 */
[----:B------:R-:W-:Y:S02]  /*0750*/  VIADD R8, R9, 0x20 ;  /* 0x0000002009087836 */ /* 0x000fe40000000000 */
[----:B------:R-:W-:Y:S01]  /*0760*/  LOP3.LUT R5, R5, 0x800000, RZ, 0xfc, !PT ;  /* 0x0080000005057812 */ /* 0x000fe200078efcff */
[----:B------:R-:W-:Y:S01]  /*0770*/  IMAD.MOV R7, RZ, RZ, -R9 ;  /* 0x000000ffff077224 */ /* 0x000fe200078e0a09 */
[----:B------:R-:W-:-:S02]  /*0780*/  FSETP.NEU.FTZ.AND P0, PT, R3, R6, PT ;  /* 0x000000060300720b */ /* 0x000fc40003f1d000 */
[----:B------:R-:W-:Y:S02]  /*0790*/  SHF.L.U32 R8, R5, R8, RZ ;  /* 0x0000000805087219 */ /* 0x000fe400000006ff */
[----:B------:R-:W-:Y:S02]  /*07a0*/  SEL R6, R7, RZ, P2 ;  /* 0x000000ff07067207 */ /* 0x000fe40001000000 */
[----:B------:R-:W-:Y:S02]  /*07b0*/  ISETP.NE.AND P1, PT, R8, RZ, P1 ;  /* 0x000000ff0800720c */ /* 0x000fe40000f25270 */
[----:B------:R-:W-:Y:S02]  /*07c0*/  SHF.R.U32.HI R6, RZ, R6, R5 ;  /* 0x00000006ff067219 */ /* 0x000fe40000011605 */
[----:B------:R-:W-:Y:S02]  /*07d0*/  PLOP3.LUT P0, PT, P0, P1, PT, 0xf8, 0x8f ;  /* 0x00000000008f781c */ /* 0x000fe40000703f70 */
[----:B------:R-:W-:-:S02]  /*07e0*/  SHF.R.U32.HI R8, RZ, 0x1, R6 ;  /* 0x00000001ff087819 */ /* 0x000fc40000011606 */
[----:B------:R-:W-:-:S04]  /*07f0*/  SEL R3, RZ, 0x1, !P0 ;  /* 0x00000001ff037807 */ /* 0x000fc80004000000 */
[----:B------:R-:W-:-:S04]  /*0800*/  LOP3.LUT R3, R3, 0x1, R8, 0xf8, !PT ;  /* 0x0000000103037812 */ /* 0x000fc800078ef808 */
[----:B------:R-:W-:-:S05]  /*0810*/  LOP3.LUT R3, R3, R6, RZ, 0xc0, !PT ;  /* 0x0000000603037212 */ /* 0x000fca00078ec0ff */
[----:B------:R-:W-:-:S05]  /*0820*/  IMAD.IADD R3, R8, 0x1, R3 ;  /* 0x0000000108037824 */ /* 0x000fca00078e0203 */
[----:B------:R-:W-:Y:S01]  /*0830*/  LOP3.LUT R0, R3, R0, RZ, 0xfc, !PT ;  /* 0x0000000003007212 */ /* 0x000fe200078efcff */
[----:B------:R-:W-:Y:S06]  /*0840*/  BRA `(.L_x_68) ;  /* 0x0000000000107947 */ /* 0x000fec0003800000 */
.L_x_67:
[----:B------:R-:W-:-:S04]  /*0850*/  LOP3.LUT R0, R0, 0x80000000, RZ, 0xc0, !PT ;  /* 0x8000000000007812 */ /* 0x000fc800078ec0ff */
[----:B------:R-:W-:Y:S01]  /*0860*/  LOP3.LUT R0, R0, 0x7f800000, RZ, 0xfc, !PT ;  /* 0x7f80000000007812 */ /* 0x000fe200078efcff */
[----:B------:R-:W-:Y:S06]  /*0870*/  BRA `(.L_x_68) ;  /* 0x0000000000047947 */ /* 0x000fec0003800000 */
.L_x_66:
[----:B------:R-:W-:-:S07]  /*0880*/  IMAD R0, R6, 0x800000, R0 ;  /* 0x0080000006007824 */ /* 0x000fce00078e0200 */
.L_x_68:
[----:B------:R-:W-:Y:S05]  /*0890*/  BSYNC.RECONVERGENT B2 ;  /* 0x0000000000027941 */ /* 0x000fea0003800200 */
.L_x_65:
[----:B------:R-:W-:Y:S05]  /*08a0*/  BRA `(.L_x_69) ;  /* 0x0000000000207947 */ /* 0x000fea0003800000 */
.L_x_64:
[----:B------:R-:W-:-:S04]  /*08b0*/  LOP3.LUT R0, R8, 0x80000000, R7, 0x48, !PT ;  /* 0x8000000008007812 */ /* 0x000fc800078e4807 */
[----:B------:R-:W-:Y:S01]  /*08c0*/  LOP3.LUT R0, R0, 0x7f800000, RZ, 0xfc, !PT ;  /* 0x7f80000000007812 */ /* 0x000fe200078efcff */
[----:B------:R-:W-:Y:S06]  /*08d0*/  BRA `(.L_x_69) ;  /* 0x0000000000147947 */ /* 0x000fec0003800000 */
.L_x_63:
[----:B------:R-:W-:Y:S01]  /*08e0*/  LOP3.LUT R0, R8, 0x80000000, R7, 0x48, !PT ;  /* 0x8000000008007812 */ /* 0x000fe200078e4807 */
[----:B------:R-:W-:Y:S06]  /*08f0*/  BRA `(.L_x_69) ;  /* 0x00000000000c7947 */ /* 0x000fec0003800000 */
.L_x_62:
[----:B------:R-:W0:Y:S01]  /*0900*/  MUFU.RSQ R0, -QNAN ;  /* 0xffc0000000007908 */ /* 0x000e220000001400 */
[----:B------:R-:W-:Y:S05]  /*0910*/  BRA `(.L_x_69) ;  /* 0x0000000000047947 */ /* 0x000fea0003800000 */
.L_x_61:
[----:B------:R-:W-:-:S07]  /*0920*/  FADD.FTZ R0, R0, R3 ;  /* 0x0000000300007221 */ /* 0x000fce0000010000 */
.L_x_69:
[----:B------:R-:W-:Y:S05]  /*0930*/  BSYNC.RECONVERGENT B1 ;  /* 0x0000000000017941 */ /* 0x000fea0003800200 */
.L_x_59:
[----:B------:R-:W-:-:S04]  /*0940*/  IMAD.MOV.U32 R5, RZ, RZ, 0x0 ;  /* 0x00000000ff057424 */ /* 0x000fc800078e00ff */
[----:B0-----:R-:W-:Y:S05]  /*0950*/  RET.REL.NODEC R4 `(_Z18softmaxForwardPassPfS_S_S_i) ;  /* 0xfffffff404a87950 */ /* 0x001fea0003c3ffff */
.L_x_70:
        /* <DEDUP_REMOVED lines=10> */
.L_x_114:


//--------------------- .text._Z14calcSoftmaxSumPfS_S_i --------------------------
	.section	.text._Z14calcSoftmaxSumPfS_S_i,"ax",@progbits
	.align	128
.text._Z14calcSoftmaxSumPfS_S_i:
        .type           _Z14calcSoftmaxSumPfS_S_i,@function
        .size           _Z14calcSoftmaxSumPfS_S_i,(.L_x_116 - _Z14calcSoftmaxSumPfS_S_i)
        .other          _Z14calcSoftmaxSumPfS_S_i,@"STO_CUDA_ENTRY STV_DEFAULT"
_Z14calcSoftmaxSumPfS_S_i:
[----:B------:R-:W-:Y:S01]  /*0000*/  LDC R1, c[0x0][0x37c] ;  /* 0x0000df00ff017b82 */ /* 0x000fe20000000800 */
[----:B------:R-:W0:Y:S01]  /*0010*/  S2R R7, SR_CTAID.X ;  /* 0x0000000000077919 */ /* 0x000e220000002500 */
[----:B------:R-:W0:Y:S01]  /*0020*/  LDCU UR4, c[0x0][0x360] ;  /* 0x00006c00ff0477ac */ /* 0x000e220008000800 */
[----:B------:R-:W0:Y:S01]  /*0030*/  S2R R0, SR_TID.X ;  /* 0x0000000000007919 */ /* 0x000e220000002100 */
[----:B------:R-:W1:Y:S01]  /*0040*/  LDCU UR6, c[0x0][0x398] ;  /* 0x00007300ff0677ac */ /* 0x000e620008000800 */
[----:B0-----:R-:W-:Y:S01]  /*0050*/  IMAD R7, R7, UR4, R0 ;  /* 0x0000000407077c24 */ /* 0x001fe2000f8e0200 */
[----:B------:R-:W0:Y:S04]  /*0060*/  LDCU.64 UR4, c[0x0][0x358] ;  /* 0x00006b00ff0477ac */ /* 0x000e280008000a00 */
[----:B------:R-:W-:-:S02]  /*0070*/  ISETP.NE.AND P0, PT, R7, RZ, PT ;  /* 0x000000ff0700720c */ /* 0x000fc40003f05270 */
[----:B-1----:R-:W-:-:S11]  /*0080*/  ISETP.GE.AND P1, PT, R7, UR6, PT ;  /* 0x0000000607007c0c */ /* 0x002fd6000bf26270 */
[----:B------:R-:W0:Y:S02]  /*0090*/  @!P0 LDC.64 R2, c[0x0][0x388] ;  /* 0x0000e200ff028b82 */ /* 0x000e240000000a00 */
[----:B0-----:R0:W-:Y:S01]  /*00a0*/  @!P0 STG.E desc[UR4][R2.64], RZ ;  /* 0x000000ff02008986 */ /* 0x0011e2000c101904 */
[----:B------:R-:W-:Y:S05]  /*00b0*/  @P1 EXIT ;  /* 0x000000000000194d */ /* 0x000fea0003800000 */
[----:B0-----:R-:W0:Y:S08]  /*00c0*/  LDC.64 R2, c[0x0][0x380] ;  /* 0x0000e000ff027b82 */ /* 0x001e300000000a00 */
[----:B------:R-:W1:Y:S01]  /*00d0*/  LDC.64 R4, c[0x0][0x390] ;  /* 0x0000e400ff047b82 */ /* 0x000e620000000a00 */
[----:B0-----:R-:W-:-:S06]  /*00e0*/  IMAD.WIDE R2, R7, 0x4, R2 ;  /* 0x0000000407027825 */ /* 0x001fcc00078e0202 */
[----:B------:R-:W2:Y:S04]  /*00f0*/  LDG.E R2, desc[UR4][R2.64] ;  /* 0x0000000402027981 */ /* 0x000ea8000c1e1900 */
[----:B-1----:R-:W2:Y:S01]  /*0100*/  LDG.E R5, desc[UR4][R4.64] ;  /* 0x0000000404057981 */ /* 0x002ea2000c1e1900 */
[----:B------:R-:W-:Y:S01]  /*0110*/  HFMA2 R7, -RZ, RZ, 0.96630859375, -0.0022525787353515625 ;  /* 0x3bbb989dff077431 */ /* 0x000fe200000001ff */
[----:B------:R-:W-:Y:S01]  /*0120*/  MOV R9, 0x437c0000 ;  /* 0x437c000000097802 */ /* 0x000fe20000000f00 */
[----:B--2---:R-:W-:-:S04]  /*0130*/  FADD R0, R2, -R5 ;  /* 0x8000000502007221 */ /* 0x004fc80000000000 */
[----:B------:R-:W-:-:S04]  /*0140*/  FFMA.SAT R6, R0, R7, 0.5 ;  /* 0x3f00000000067423 */ /* 0x000fc80000002007 */
[----:B------:R-:W-:-:S04]  /*0150*/  FFMA.RM R8, R6, R9, 12582913 ;  /* 0x4b40000106087423 */ /* 0x000fc80000004009 */
[----:B------:R-:W-:-:S04]  /*0160*/  FADD R7, R8, -12583039 ;  /* 0xcb40007f08077421 */ /* 0x000fc80000000000 */
[----:B------:R-:W-:-:S04]  /*0170*/  FFMA R7, R0, 1.4426950216293334961, -R7 ;  /* 0x3fb8aa3b00077823 */ /* 0x000fc80000000807 */
[----:B------:R-:W-:Y:S02]  /*0180*/  FFMA R0, R0, 1.925963033500011079e-08, R7 ;  /* 0x32a5706000007823 */ /* 0x000fe40000000007 */
[----:B------:R-:W0:Y:S02]  /*0190*/  LDC.64 R6, c[0x0][0x388] ;  /* 0x0000e200ff067b82 */ /* 0x000e240000000a00 */
[----:B------:R-:W1:Y:S01]  /*01a0*/  MUFU.EX2 R5, R0 ;  /* 0x0000000000057308 */ /* 0x000e620000000800 */
[----:B------:R-:W-:-:S05]  /*01b0*/  SHF.L.U32 R8, R8, 0x17, RZ ;  /* 0x0000001708087819 */ /* 0x000fca00000006ff */
[----:B-1----:R-:W-:-:S05]  /*01c0*/  FMUL R5, R8, R5 ;  /* 0x0000000508057220 */ /* 0x002fca0000400000 */
[----:B0-----:R-:W-:Y:S01]  /*01d0*/  REDG.E.ADD.F32.FTZ.RN.STRONG.GPU desc[UR4][R6.64], R5 ;  /* 0x00000005060079a6 */ /* 0x001fe2000c12f304 */
[----:B------:R-:W-:Y:S05]  /*01e0*/  EXIT ;  /* 0x000000000000794d */ /* 0x000fea0003800000 */
.L_x_71:
        /* <DEDUP_REMOVED lines=9> */
.L_x_116:


//--------------------- .text._Z14calcSoftmaxMaxPfS_i --------------------------
	.section	.text._Z14calcSoftmaxMaxPfS_i,"ax",@progbits
	.align	128
.text._Z14calcSoftmaxMaxPfS_i:
        .type           _Z14calcSoftmaxMaxPfS_i,@function
        .size           _Z14calcSoftmaxMaxPfS_i,(.L_x_117 - _Z14calcSoftmaxMaxPfS_i)
        .other          _Z14calcSoftmaxMaxPfS_i,@"STO_CUDA_ENTRY STV_DEFAULT"
_Z14calcSoftmaxMaxPfS_i:
[----:B------:R-:W-:Y:S01]  /*0000*/  LDC R1, c[0x0][0x37c] ;  /* 0x0000df00ff017b82 */ /* 0x000fe20000000800 */
[----:B------:R-:W0:Y:S01]  /*0010*/  S2R R7, SR_CTAID.X ;  /* 0x0000000000077919 */ /* 0x000e220000002500 */
[----:B------:R-:W0:Y:S01]  /*0020*/  LDCU UR4, c[0x0][0x360] ;  /* 0x00006c00ff0477ac */ /* 0x000e220008000800 */
[----:B------:R-:W-:Y:S01]  /*0030*/  BSSY.RECONVERGENT B0, `(.L_x_72) ;  /* 0x000000a000007945 */ /* 0x000fe20003800200 */
[----:B------:R-:W0:Y:S02]  /*0040*/  S2R R0, SR_TID.X ;  /* 0x0000000000007919 */ /* 0x000e240000002100 */
[----:B0-----:R-:W-:Y:S01]  /*0050*/  IMAD R7, R7, UR4, R0 ;  /* 0x0000000407077c24 */ /* 0x001fe2000f8e0200 */
[----:B------:R-:W0:Y:S04]  /*0060*/  LDCU.64 UR4, c[0x0][0x358] ;  /* 0x00006b00ff0477ac */ /* 0x000e280008000a00 */
[----:B------:R-:W-:-:S13]  /*0070*/  ISETP.NE.AND P0, PT, R7, RZ, PT ;  /* 0x000000ff0700720c */ /* 0x000fda0003f05270 */
[----:B------:R-:W-:Y:S05]  /*0080*/  @P0 BRA `(.L_x_73) ;  /* 0x0000000000100947 */ /* 0x000fea0003800000 */
[----:B------:R-:W0:Y:S02]  /*0090*/  LDC.64 R2, c[0x0][0x380] ;  /* 0x0000e000ff027b82 */ /* 0x000e240000000a00 */
[----:B0-----:R-:W2:Y:S06]  /*00a0*/  LDG.E R3, desc[UR4][R2.64] ;  /* 0x0000000402037981 */ /* 0x001eac000c1e1900 */
[----:B------:R-:W2:Y:S02]  /*00b0*/  LDC.64 R4, c[0x0][0x388] ;  /* 0x0000e200ff047b82 */ /* 0x000ea40000000a00 */
[----:B--2---:R1:W-:Y:S02]  /*00c0*/  STG.E desc[UR4][R4.64], R3 ;  /* 0x0000000304007986 */ /* 0x0043e4000c101904 */
.L_x_73:
[----:B0-----:R-:W-:Y:S05]  /*00d0*/  BSYNC.RECONVERGENT B0 ;  /* 0x0000000000007941 */ /* 0x001fea0003800200 */
.L_x_72:
[----:B------:R-:W0:Y:S02]  /*00e0*/  LDCU UR6, c[0x0][0x390] ;  /* 0x00007200ff0677ac */ /* 0x000e240008000800 */
[----:B0-----:R-:W-:-:S13]  /*00f0*/  ISETP.GE.AND P0, PT, R7, UR6, PT ;  /* 0x0000000607007c0c */ /* 0x001fda000bf06270 */
[----:B------:R-:W-:Y:S05]  /*0100*/  @P0 EXIT ;  /* 0x000000000000094d */ /* 0x000fea0003800000 */
[----:B-1----:R-:W0:Y:S08]  /*0110*/  LDC.64 R2, c[0x0][0x380] ;  /* 0x0000e000ff027b82 */ /* 0x002e300000000a00 */
[----:B------:R-:W1:Y:S01]  /*0120*/  LDC.64 R4, c[0x0][0x388] ;  /* 0x0000e200ff047b82 */ /* 0x000e620000000a00 */
[----:B0-----:R-:W-:-:S06]  /*0130*/  IMAD.WIDE R2, R7, 0x4, R2 ;  /* 0x0000000407027825 */ /* 0x001fcc00078e0202 */
[----:B------:R-:W2:Y:S04]  /*0140*/  LDG.E R3, desc[UR4][R2.64] ;  /* 0x0000000402037981 */ /* 0x000ea8000c1e1900 */
[----:B-1----:R-:W2:Y:S02]  /*0150*/  LDG.E R0, desc[UR4][R4.64] ;  /* 0x0000000404007981 */ /* 0x002ea4000c1e1900 */
[----:B--2---:R-:W-:-:S13]  /*0160*/  FSETP.GT.AND P0, PT, R3, R0, PT ;  /* 0x000000000300720b */ /* 0x004fda0003f04000 */
[----:B------:R-:W-:Y:S05]  /*0170*/  @!P0 EXIT ;  /* 0x000000000000894d */ /* 0x000fea0003800000 */
[----:B------:R-:W-:Y:S01]  /*0180*/  STG.E desc[UR4][R4.64], R3 ;  /* 0x0000000304007986 */ /* 0x000fe2000c101904 */
[----:B------:R-:W-:Y:S05]  /*0190*/  EXIT ;  /* 0x000000000000794d */ /* 0x000fea0003800000 */
.L_x_74:
        /* <DEDUP_REMOVED lines=14> */
.L_x_117:


//--------------------- .text._Z16tanhBackwardPassPfS_i --------------------------
	.section	.text._Z16tanhBackwardPassPfS_i,"ax",@progbits
	.align	128
.text._Z16tanhBackwardPassPfS_i:
        .type           _Z16tanhBackwardPassPfS_i,@function
        .size           _Z16tanhBackwardPassPfS_i,(.L_x_118 - _Z16tanhBackwardPassPfS_i)
        .other          _Z16tanhBackwardPassPfS_i,@"STO_CUDA_ENTRY STV_DEFAULT"
_Z16tanhBackwardPassPfS_i:
        /* <DEDUP_REMOVED lines=14> */
[----:B------:R-:W2:Y:S01]  /*00e0*/  LDG.E R10, desc[UR4][R2.64] ;  /* 0x00000004020a7981 */ /* 0x000ea2000c1e1900 */
[----:B------:R-:W-:Y:S01]  /*00f0*/  MOV R8, 0x3c80f082 ;  /* 0x3c80f08200087802 */ /* 0x000fe20000000f00 */
[----:B------:R-:W-:Y:S02]  /*0100*/  HFMA2 R9, -RZ, RZ, 1.875, 0 ;  /* 0x3f800000ff097431 */ /* 0x000fe400000001ff */
[C---:B---3--:R-:W-:Y:S01]  /*0110*/  FMUL R0, |R4|.reuse, 2.8853900432586669922 ;  /* 0x4038aa3b04007820 */ /* 0x048fe20000400200 */
[C---:B------:R-:W-:Y:S01]  /*0120*/  FMUL R7, R4.reuse, R4 ;  /* 0x0000000404077220 */ /* 0x040fe20000400000 */
[C---:B------:R-:W-:Y:S02]  /*0130*/  FSETP.GE.AND P1, PT, |R4|.reuse, 0.60000002384185791016, PT ;  /* 0x3f19999a0400780b */ /* 0x040fe40003f26200 */
[----:B------:R-:W-:Y:S01]  /*0140*/  FSETP.GE.AND P0, PT, |R4|, 9.010913848876953125, PT ;  /* 0x41102cb40400780b */ /* 0x000fe20003f06200 */
[C---:B------:R-:W-:Y:S01]  /*0150*/  FFMA R8, R7.reuse, R8, -0.052303962409496307373 ;  /* 0xbd563cae07087423 */ /* 0x040fe20000000008 */
[----:B------:R-:W0:Y:S03]  /*0160*/  MUFU.EX2 R0, R0 ;  /* 0x0000000000007308 */ /* 0x000e260000000800 */
[----:B------:R-:W-:Y:S01]  /*0170*/  FFMA R8, R7, R8, 0.1331529766321182251 ;  /* 0x3e08594107087423 */ /* 0x000fe20000000008 */
[----:B0-----:R-:W-:-:S03]  /*0180*/  FADD R6, R0, 1 ;  /* 0x3f80000000067421 */ /* 0x001fc60000000000 */
[----:B------:R-:W-:-:S04]  /*0190*/  FFMA R0, R7, R8, -0.33332768082618713379 ;  /* 0xbeaaa9ed07007423 */ /* 0x000fc80000000008 */
[----:B------:R-:W-:Y:S01]  /*01a0*/  FFMA R7, R7, R0, RZ ;  /* 0x0000000007077223 */ /* 0x000fe200000000ff */
[----:B------:R-:W0:Y:S02]  /*01b0*/  MUFU.RCP R6, R6 ;  /* 0x0000000600067308 */ /* 0x000e240000001000 */
[----:B0-----:R-:W-:-:S05]  /*01c0*/  FFMA R5, R6, -2, R9 ;  /* 0xc000000006057823 */ /* 0x001fca0000000009 */
[----:B------:R-:W-:-:S04]  /*01d0*/  FSEL R5, R5, 1, !P0 ;  /* 0x3f80000005057808 */ /* 0x000fc80004000000 */
[--C-:B------:R-:W-:Y:S01]  /*01e0*/  LOP3.LUT R5, R5, 0x80000000, R4.reuse, 0xb8, !PT ;  /* 0x8000000005057812 */ /* 0x100fe200078eb804 */
[----:B------:R-:W-:-:S04]  /*01f0*/  @!P1 FFMA R5, R4, R7, R4 ;  /* 0x0000000704059223 */ /* 0x000fc80000000004 */
[----:B------:R-:W-:-:S04]  /*0200*/  FFMA R5, -R5, R5, 1 ;  /* 0x3f80000005057423 */ /* 0x000fc80000000105 */
[----:B--2---:R-:W-:-:S05]  /*0210*/  FMUL R5, R5, R10 ;  /* 0x0000000a05057220 */ /* 0x004fca0000400000 */
[----:B------:R-:W-:Y:S01]  /*0220*/  STG.E desc[UR4][R2.64], R5 ;  /* 0x0000000502007986 */ /* 0x000fe2000c101904 */
[----:B------:R-:W-:Y:S05]  /*0230*/  EXIT ;  /* 0x000000000000794d */ /* 0x000fea0003800000 */
.L_x_75:
        /* <DEDUP_REMOVED lines=12> */
.L_x_118:


//--------------------- .text._Z15tanhForwardPassPfS_i --------------------------
	.section	.text._Z15tanhForwardPassPfS_i,"ax",@progbits
	.align	128
.text._Z15tanhForwardPassPfS_i:
        .type           _Z15tanhForwardPassPfS_i,@function
        .size           _Z15tanhForwardPassPfS_i,(.L_x_119 - _Z15tanhForwardPassPfS_i)
        .other          _Z15tanhForwardPassPfS_i,@"STO_CUDA_ENTRY STV_DEFAULT"
_Z15tanhForwardPassPfS_i:
        /* <DEDUP_REMOVED lines=11> */
[----:B0-----:R-:W-:-:S05]  /*00b0*/  IMAD.WIDE R2, R7, 0x4, R2 ;  /* 0x0000000407027825 */ /* 0x001fca00078e0202 */
[----:B-1----:R2:W3:Y:S01]  /*00c0*/  LDG.E R6, desc[UR4][R2.64] ;  /* 0x0000000402067981 */ /* 0x0024e2000c1e1900 */
[----:B------:R-:W-:Y:S01]  /*00d0*/  MOV R10, 0x3c80f082 ;  /* 0x3c80f082000a7802 */ /* 0x000fe20000000f00 */
[----:B------:R-:W-:Y:S02]  /*00e0*/  HFMA2 R9, -RZ, RZ, 1.875, 0 ;  /* 0x3f800000ff097431 */ /* 0x000fe400000001ff */
[----:B--2---:R-:W-:-:S04]  /*00f0*/  IMAD.WIDE R2, R7, 0x4, R4 ;  /* 0x0000000407027825 */ /* 0x004fc800078e0204 */
[C---:B---3--:R-:W-:Y:S01]  /*0100*/  FMUL R0, |R6|.reuse, 2.8853900432586669922 ;  /* 0x4038aa3b06007820 */ /* 0x048fe20000400200 */
[C---:B------:R-:W-:Y:S01]  /*0110*/  FMUL R11, R6.reuse, R6 ;  /* 0x00000006060b7220 */ /* 0x040fe20000400000 */
[C---:B------:R-:W-:Y:S02]  /*0120*/  FSETP.GE.AND P1, PT, |R6|.reuse, 0.60000002384185791016, PT ;  /* 0x3f19999a0600780b */ /* 0x040fe40003f26200 */
[----:B------:R-:W-:Y:S01]  /*0130*/  FSETP.GE.AND P0, PT, |R6|, 9.010913848876953125, PT ;  /* 0x41102cb40600780b */ /* 0x000fe20003f06200 */
[C---:B------:R-:W-:Y:S01]  /*0140*/  FFMA R10, R11.reuse, R10, -0.052303962409496307373 ;  /* 0xbd563cae0b0a7423 */ /* 0x040fe2000000000a */
[----:B------:R-:W0:Y:S02]  /*0150*/  MUFU.EX2 R0, R0 ;  /* 0x0000000000007308 */ /* 0x000e240000000800 */
[----:B0-----:R-:W-:Y:S01]  /*0160*/  FADD R8, R0, 1 ;  /* 0x3f80000000087421 */ /* 0x001fe20000000000 */
[----:B------:R-:W-:-:S04]  /*0170*/  FFMA R0, R11, R10, 0.1331529766321182251 ;  /* 0x3e0859410b007423 */ /* 0x000fc8000000000a */
[C---:B------:R-:W-:Y:S01]  /*0180*/  FFMA R0, R11.reuse, R0, -0.33332768082618713379 ;  /* 0xbeaaa9ed0b007423 */ /* 0x040fe20000000000 */
[----:B------:R-:W0:Y:S03]  /*0190*/  MUFU.RCP R8, R8 ;  /* 0x0000000800087308 */ /* 0x000e260000001000 */
[----:B------:R-:W-:Y:S01]  /*01a0*/  FFMA R11, R11, R0, RZ ;  /* 0x000000000b0b7223 */ /* 0x000fe200000000ff */
[----:B0-----:R-:W-:-:S05]  /*01b0*/  FFMA R9, R8, -2, R9 ;  /* 0xc000000008097823 */ /* 0x001fca0000000009 */
[----:B------:R-:W-:-:S04]  /*01c0*/  FSEL R9, R9, 1, !P0 ;  /* 0x3f80000009097808 */ /* 0x000fc80004000000 */
[--C-:B------:R-:W-:Y:S01]  /*01d0*/  LOP3.LUT R9, R9, 0x80000000, R6.reuse, 0xb8, !PT ;  /* 0x8000000009097812 */ /* 0x100fe200078eb806 */
[----:B------:R-:W-:-:S05]  /*01e0*/  @!P1 FFMA R9, R6, R11, R6 ;  /* 0x0000000b06099223 */ /* 0x000fca0000000006 */
[----:B------:R-:W-:Y:S01]  /*01f0*/  STG.E desc[UR4][R2.64], R9 ;  /* 0x0000000902007986 */ /* 0x000fe2000c101904 */
[----:B------:R-:W-:Y:S05]  /*0200*/  EXIT ;  /* 0x000000000000794d */ /* 0x000fea0003800000 */
.L_x_76:
        /* <DEDUP_REMOVED lines=15> */
.L_x_119:


//--------------------- .text._Z19sigmoidBackwardPassPfS_i --------------------------
	.section	.text._Z19sigmoidBackwardPassPfS_i,"ax",@progbits
	.align	128
.text._Z19sigmoidBackwardPassPfS_i:
        .type           _Z19sigmoidBackwardPassPfS_i,@function
        .size           _Z19sigmoidBackwardPassPfS_i,(.L_x_120 - _Z19sigmoidBackwardPassPfS_i)
        .other          _Z19sigmoidBackwardPassPfS_i,@"STO_CUDA_ENTRY STV_DEFAULT"
_Z19sigmoidBackwardPassPfS_i:
        /* <DEDUP_REMOVED lines=9> */
[----:B------:R-:W1:Y:S01]  /*0090*/  LDCU.64 UR4, c[0x0][0x358] ;  /* 0x00006b00ff0477ac */ /* 0x000e620008000a00 */
[----:B0-----:R-:W-:-:S06]  /*00a0*/  IMAD.WIDE R4, R3, 0x4, R4 ;  /* 0x0000000403047825 */ /* 0x001fcc00078e0204 */
[----:B-1----:R-:W2:Y:S01]  /*00b0*/  LDG.E R4, desc[UR4][R4.64] ;  /* 0x0000000404047981 */ /* 0x002ea2000c1e1900 */
[----:B------:R-:W-:Y:S02]  /*00c0*/  HFMA2 R9, -RZ, RZ, 3.7421875, 0 ;  /* 0x437c0000ff097431 */ /* 0x000fe400000001ff */
[----:B------:R-:W-:Y:S01]  /*00d0*/  IMAD.MOV.U32 R7, RZ, RZ, 0x3bbb989d ;  /* 0x3bbb989dff077424 */ /* 0x000fe200078e00ff */
[----:B------:R-:W-:Y:S03]  /*00e0*/  BSSY.RECONVERGENT B0, `(.L_x_77) ;  /* 0x0000014000007945 */ /* 0x000fe60003800200 */
[----:B--2---:R-:W-:-:S04]  /*00f0*/  FFMA.SAT R0, R4, -R7, 0.5 ;  /* 0x3f00000004007423 */ /* 0x004fc80000002807 */
[----:B------:R-:W-:-:S04]  /*0100*/  FFMA.RM R0, R0, R9, 12582913 ;  /* 0x4b40000100007423 */ /* 0x000fc80000004009 */
[C---:B------:R-:W-:Y:S01]  /*0110*/  FADD R7, R0.reuse, -12583039 ;  /* 0xcb40007f00077421 */ /* 0x040fe20000000000 */
[----:B------:R-:W-:-:S03]  /*0120*/  IMAD.SHL.U32 R0, R0, 0x800000, RZ ;  /* 0x0080000000007824 */ /* 0x000fc600078e00ff */
[----:B------:R-:W-:-:S04]  /*0130*/  FFMA R7, R4, -1.4426950216293334961, -R7 ;  /* 0xbfb8aa3b04077823 */ /* 0x000fc80000000807 */
[----:B------:R-:W-:-:S06]  /*0140*/  FFMA R7, R4, -1.925963033500011079e-08, R7 ;  /* 0xb2a5706004077823 */ /* 0x000fcc0000000007 */
[----:B------:R-:W0:Y:S02]  /*0150*/  MUFU.EX2 R7, R7 ;  /* 0x0000000700077308 */ /* 0x000e240000000800 */
[----:B0-----:R-:W-:-:S05]  /*0160*/  FFMA R0, R0, R7, 1 ;  /* 0x3f80000000007423 */ /* 0x001fca0000000007 */
[----:B------:R-:W-:-:S04]  /*0170*/  IADD3 R2, PT, PT, R0, 0x1800000, RZ ;  /* 0x0180000000027810 */ /* 0x000fc80007ffe0ff */
[----:B------:R-:W-:-:S04]  /*0180*/  LOP3.LUT R2, R2, 0x7f800000, RZ, 0xc0, !PT ;  /* 0x7f80000002027812 */ /* 0x000fc800078ec0ff */
[----:B------:R-:W-:-:S13]  /*0190*/  ISETP.GT.U32.AND P0, PT, R2, 0x1ffffff, PT ;  /* 0x01ffffff0200780c */ /* 0x000fda0003f04070 */
[----:B------:R-:W-:Y:S05]  /*01a0*/  @P0 BRA `(.L_x_78) ;  /* 0x00000000000c0947 */ /* 0x000fea0003800000 */
[----:B------:R-:W-:-:S07]  /*01b0*/  MOV R4, 0x1d0 ;  /* 0x000001d000047802 */ /* 0x000fce0000000f00 */
[----:B------:R-:W-:Y:S05]  /*01c0*/  CALL.REL.NOINC `($__internal_4_$__cuda_sm20_rcp_rn_f32_slowpath) ;  /* 0x0000000000387944 */ /* 0x000fea0003c00000 */
[----:B------:R-:W-:Y:S05]  /*01d0*/  BRA `(.L_x_79) ;  /* 0x0000000000107947 */ /* 0x000fea0003800000 */
.L_x_78:
[----:B------:R-:W0:Y:S02]  /*01e0*/  MUFU.RCP R5, R0 ;  /* 0x0000000000057308 */ /* 0x000e240000001000 */
[----:B0-----:R-:W-:-:S04]  /*01f0*/  FFMA R2, R0, R5, -1 ;  /* 0xbf80000000027423 */ /* 0x001fc80000000005 */
[----:B------:R-:W-:-:S04]  /*0200*/  FADD.FTZ R2, -R2, -RZ ;  /* 0x800000ff02027221 */ /* 0x000fc80000010100 */
[----:B------:R-:W-:-:S07]  /*0210*/  FFMA R6, R5, R2, R5 ;  /* 0x0000000205067223 */ /* 0x000fce0000000005 */
.L_x_79:
[----:B------:R-:W-:Y:S05]  /*0220*/  BSYNC.RECONVERGENT B0 ;  /* 0x0000000000007941 */ /* 0x000fea0003800200 */
.L_x_77:
[----:B------:R-:W0:Y:S02]  /*0230*/  LDC.64 R4, c[0x0][0x388] ;  /* 0x0000e200ff047b82 */ /* 0x000e240000000a00 */
[----:B0-----:R-:W-:-:S05]  /*0240*/  IMAD.WIDE R2, R3, 0x4, R4 ;  /* 0x0000000403027825 */ /* 0x001fca00078e0204 */
[----:B------:R-:W2:Y:S01]  /*0250*/  LDG.E R0, desc[UR4][R2.64] ;  /* 0x0000000402007981 */ /* 0x000ea2000c1e1900 */
[----:B------:R-:W-:-:S04]  /*0260*/  FADD R5, -R6, 1 ;  /* 0x3f80000006057421 */ /* 0x000fc80000000100 */
[----:B------:R-:W-:-:S04]  /*0270*/  FMUL R5, R5, R6 ;  /* 0x0000000605057220 */ /* 0x000fc80000400000 */
[----:B--2---:R-:W-:-:S05]  /*0280*/  FMUL R5, R5, R0 ;  /* 0x0000000005057220 */ /* 0x004fca0000400000 */
[----:B------:R-:W-:Y:S01]  /*0290*/  STG.E desc[UR4][R2.64], R5 ;  /* 0x0000000502007986 */ /* 0x000fe2000c101904 */
[----:B------:R-:W-:Y:S05]  /*02a0*/  EXIT ;  /* 0x000000000000794d */ /* 0x000fea0003800000 */
        .weak           $__internal_4_$__cuda_sm20_rcp_rn_f32_slowpath
        .type           $__internal_4_$__cuda_sm20_rcp_rn_f32_slowpath,@function
        .size           $__internal_4_$__cuda_sm20_rcp_rn_f32_slowpath,(.L_x_120 - $__internal_4_$__cuda_sm20_rcp_rn_f32_slowpath)
$__internal_4_$__cuda_sm20_rcp_rn_f32_slowpath:
[----:B------:R-:W-:Y:S01]  /*02b0*/  IMAD.SHL.U32 R2, R0, 0x2, RZ ;  /* 0x0000000200027824 */ /* 0x000fe200078e00ff */
[----:B------:R-:W-:Y:S04]  /*02c0*/  BSSY.RECONVERGENT B1, `(.L_x_80) ;  /* 0x0000030000017945 */ /* 0x000fe80003800200 */
[----:B------:R-:W-:-:S04]  /*02d0*/  SHF.R.U32.HI R2, RZ, 0x18, R2 ;  /* 0x00000018ff027819 */ /* 0x000fc80000011602 */
[----:B------:R-:W-:-:S13]  /*02e0*/  ISETP.NE.U32.AND P0, PT, R2, RZ, PT ;  /* 0x000000ff0200720c */ /* 0x000fda0003f05070 */
[----:B------:R-:W-:Y:S05]  /*02f0*/  @P0 BRA `(.L_x_81) ;  /* 0x0000000000280947 */ /* 0x000fea0003800000 */
[----:B------:R-:W-:-:S04]  /*0300*/  SHF.L.U32 R2, R0, 0x1, RZ ;  /* 0x0000000100027819 */ /* 0x000fc800000006ff */
[----:B------:R-:W-:-:S13]  /*0310*/  ISETP.NE.AND P0, PT, R2, RZ, PT ;  /* 0x000000ff0200720c */ /* 0x000fda0003f05270 */
[----:B------:R-:W-:Y:S01]  /*0320*/  @P0 FFMA R6, R0, 1.84467440737095516160e+19, RZ ;  /* 0x5f80000000060823 */ /* 0x000fe200000000ff */
[----:B------:R-:W-:Y:S08]  /*0330*/  @!P0 MUFU.RCP R5, R0 ;  /* 0x0000000000058308 */ /* 0x000ff00000001000 */
[----:B------:R-:W0:Y:S02]  /*0340*/  @P0 MUFU.RCP R7, R6 ;  /* 0x0000000600070308 */ /* 0x000e240000001000 */
[----:B0-----:R-:W-:-:S04]  /*0350*/  @P0 FFMA R2, R6, R7, -1 ;  /* 0xbf80000006020423 */ /* 0x001fc80000000007 */
[----:B------:R-:W-:-:S04]  /*0360*/  @P0 FADD.FTZ R2, -R2, -RZ ;  /* 0x800000ff02020221 */ /* 0x000fc80000010100 */
[----:B------:R-:W-:-:S04]  /*0370*/  @P0 FFMA R2, R7, R2, R7 ;  /* 0x0000000207020223 */ /* 0x000fc80000000007 */
[----:B------:R-:W-:Y:S01]  /*0380*/  @P0 FFMA R5, R2, 1.84467440737095516160e+19, RZ ;  /* 0x5f80000002050823 */ /* 0x000fe200000000ff */
[----:B------:R-:W-:Y:S06]  /*0390*/  BRA `(.L_x_82) ;  /* 0x0000000000887947 */ /* 0x000fec0003800000 */
.L_x_81:
[----:B------:R-:W-:-:S05]  /*03a0*/  VIADD R5, R2, 0xffffff03 ;  /* 0xffffff0302057836 */ /* 0x000fca0000000000 */
[----:B------:R-:W-:-:S13]  /*03b0*/  ISETP.GT.U32.AND P0, PT, R5, 0x1, PT ;  /* 0x000000010500780c */ /* 0x000fda0003f04070 */
[----:B------:R-:W-:Y:S05]  /*03c0*/  @P0 BRA `(.L_x_83) ;  /* 0x0000000000780947 */ /* 0x000fea0003800000 */
[----:B------:R-:W-:Y:S02]  /*03d0*/  LOP3.LUT R6, R0, 0x7fffff, RZ, 0xc0, !PT ;  /* 0x007fffff00067812 */ /* 0x000fe400078ec0ff */
[----:B------:R-:W-:Y:S02]  /*03e0*/  MOV R10, 0x3 ;  /* 0x00000003000a7802 */ /* 0x000fe40000000f00 */
[----:B------:R-:W-:Y:S02]  /*03f0*/  LOP3.LUT R6, R6, 0x3f800000, RZ, 0xfc, !PT ;  /* 0x3f80000006067812 */ /* 0x000fe400078efcff */
[----:B------:R-:W-:Y:S02]  /*0400*/  SHF.L.U32 R11, R10, R5, RZ ;  /* 0x000000050a0b7219 */ /* 0x000fe400000006ff */
[----:B------:R-:W0:Y:S02]  /*0410*/  MUFU.RCP R7, R6 ;  /* 0x0000000600077308 */ /* 0x000e240000001000 */
[----:B0-----:R-:W-:-:S04]  /*0420*/  FFMA R8, R6, R7, -1 ;  /* 0xbf80000006087423 */ /* 0x001fc80000000007 */
[----:B------:R-:W-:-:S04]  /*0430*/  FADD.FTZ R8, -R8, -RZ ;  /* 0x800000ff08087221 */ /* 0x000fc80000010100 */
[CCC-:B------:R-:W-:Y:S01]  /*0440*/  FFMA.RM R9, R7.reuse, R8.reuse, R7.reuse ;  /* 0x0000000807097223 */ /* 0x1c0fe20000004007 */
[----:B------:R-:W-:-:S04]  /*0450*/  FFMA.RP R8, R7, R8, R7 ;  /* 0x0000000807087223 */ /* 0x000fc80000008007 */
[C---:B------:R-:W-:Y:S02]  /*0460*/  LOP3.LUT R7, R9.reuse, 0x7fffff, RZ, 0xc0, !PT ;  /* 0x007fffff09077812 */ /* 0x040fe400078ec0ff */
[----:B------:R-:W-:Y:S02]  /*0470*/  FSETP.NEU.FTZ.AND P0, PT, R9, R8, PT ;  /* 0x000000080900720b */ /* 0x000fe40003f1d000 */
[----:B------:R-:W-:Y:S02]  /*0480*/  LOP3.LUT R8, R7, 0x800000, RZ, 0xfc, !PT ;  /* 0x0080000007087812 */ /* 0x000fe400078efcff */
[----:B------:R-:W-:Y:S02]  /*0490*/  SEL R7, RZ, 0xffffffff, !P0 ;  /* 0xffffffffff077807 */ /* 0x000fe40004000000 */
[----:B------:R-:W-:-:S03]  /*04a0*/  LOP3.LUT R6, R11, R8, RZ, 0xc0, !PT ;  /* 0x000000080b067212 */ /* 0x000fc600078ec0ff */
[----:B------:R-:W-:Y:S01]  /*04b0*/  IMAD.MOV R7, RZ, RZ, -R7 ;  /* 0x000000ffff077224 */ /* 0x000fe200078e0a07 */
[----:B------:R-:W-:-:S04]  /*04c0*/  SHF.R.U32.HI R6, RZ, R5, R6 ;  /* 0x00000005ff067219 */ /* 0x000fc80000011606 */
[----:B------:R-:W-:Y:S02]  /*04d0*/  LOP3.LUT P1, RZ, R7, R5, R8, 0xf8, !PT ;  /* 0x0000000507ff7212 */ /* 0x000fe4000782f808 */
[C---:B------:R-:W-:Y:S02]  /*04e0*/  LOP3.LUT P0, RZ, R6.reuse, 0x1, RZ, 0xc0, !PT ;  /* 0x0000000106ff7812 */ /* 0x040fe4000780c0ff */
[----:B------:R-:W-:-:S04]  /*04f0*/  LOP3.LUT P2, RZ, R6, 0x2, RZ, 0xc0, !PT ;  /* 0x0000000206ff7812 */ /* 0x000fc8000784c0ff */
[----:B------:R-:W-:Y:S02]  /*0500*/  PLOP3.LUT P0, PT, P0, P1, P2, 0xe0, 0x0 ;  /* 0x000000000000781c */ /* 0x000fe40000703c20 */
[----:B------:R-:W-:Y:S02]  /*0510*/  LOP3.LUT P1, RZ, R0, 0x7fffff, RZ, 0xc0, !PT ;  /* 0x007fffff00ff7812 */ /* 0x000fe4000782c0ff */
[----:B------:R-:W-:-:S04]  /*0520*/  SEL R5, RZ, 0x1, !P0 ;  /* 0x00000001ff057807 */ /* 0x000fc80004000000 */
[----:B------:R-:W-:-:S04]  /*0530*/  IADD3 R5, PT, PT, -R5, RZ, RZ ;  /* 0x000000ff05057210 */ /* 0x000fc80007ffe1ff */
[----:B------:R-:W-:Y:S01]  /*0540*/  ISETP.GE.AND P0, PT, R5, RZ, PT ;  /* 0x000000ff0500720c */ /* 0x000fe20003f06270 */
[----:B------:R-:W-:-:S05]  /*0550*/  VIADD R5, R2, 0xffffff04 ;  /* 0xffffff0402057836 */ /* 0x000fca0000000000 */
[----:B------:R-:W-:-:S07]  /*0560*/  SHF.R.U32.HI R5, RZ, R5, R8 ;  /* 0x00000005ff057219 */ /* 0x000fce0000011608 */
[----:B------:R-:W-:-:S05]  /*0570*/  @!P0 IADD3 R5, PT, PT, R5, 0x1, RZ ;  /* 0x0000000105058810 */ /* 0x000fca0007ffe0ff */
[----:B------:R-:W-:-:S05]  /*0580*/  @!P1 IMAD.SHL.U32 R5, R5, 0x2, RZ ;  /* 0x0000000205059824 */ /* 0x000fca00078e00ff */
[----:B------:R-:W-:Y:S01]  /*0590*/  LOP3.LUT R5, R5, 0x80000000, R0, 0xf8, !PT ;  /* 0x8000000005057812 */ /* 0x000fe200078ef800 */
[----:B------:R-:W-:Y:S06]  /*05a0*/  BRA `(.L_x_82) ;  /* 0x0000000000047947 */ /* 0x000fec0003800000 */
.L_x_83:
[----:B------:R0:W1:Y:S02]  /*05b0*/  MUFU.RCP R5, R0 ;  /* 0x0000000000057308 */ /* 0x0000640000001000 */
.L_x_82:
[----:B------:R-:W-:Y:S05]  /*05c0*/  BSYNC.RECONVERGENT B1 ;  /* 0x0000000000017941 */ /* 0x000fea0003800200 */
.L_x_80:
[----:B-1----:R-:W-:Y:S01]  /*05d0*/  MOV R6, R5 ;  /* 0x0000000500067202 */ /* 0x002fe20000000f00 */
[----:B------:R-:W-:-:S04]  /*05e0*/  IMAD.MOV.U32 R5, RZ, RZ, 0x0 ;  /* 0x00000000ff057424 */ /* 0x000fc800078e00ff */
[----:B0-----:R-:W-:Y:S05]  /*05f0*/  RET.REL.NODEC R4 `(_Z19sigmoidBackwardPassPfS_i) ;  /* 0xfffffff804807950 */ /* 0x001fea0003c3ffff */
.L_x_84:
        /* <DEDUP_REMOVED lines=16> */
.L_x_120:


//--------------------- .text._Z18sigmoidForwardPassPfS_i --------------------------
	.section	.text._Z18sigmoidForwardPassPfS_i,"ax",@progbits
	.align	128
.text._Z18sigmoidForwardPassPfS_i:
        .type           _Z18sigmoidForwardPassPfS_i,@function
        .size           _Z18sigmoidForwardPassPfS_i,(.L_x_122 - _Z18sigmoidForwardPassPfS_i)
        .other          _Z18sigmoidForwardPassPfS_i,@"STO_CUDA_ENTRY STV_DEFAULT"
_Z18sigmoidForwardPassPfS_i:
        /* <DEDUP_REMOVED lines=12> */
[----:B------:R-:W-:Y:S01]  /*00c0*/  IMAD.MOV.U32 R7, RZ, RZ, 0x3bbb989d ;  /* 0x3bbb989dff077424 */ /* 0x000fe200078e00ff */
[----:B------:R-:W-:Y:S01]  /*00d0*/  BSSY.RECONVERGENT B0, `(.L_x_85) ;  /* 0x0000015000007945 */ /* 0x000fe20003800200 */
[----:B------:R-:W-:Y:S02]  /*00e0*/  IMAD.MOV.U32 R9, RZ, RZ, 0x437c0000 ;  /* 0x437c0000ff097424 */ /* 0x000fe400078e00ff */
[----:B--2---:R-:W-:-:S04]  /*00f0*/  FFMA.SAT R0, R4, -R7, 0.5 ;  /* 0x3f00000004007423 */ /* 0x004fc80000002807 */
[----:B------:R-:W-:-:S04]  /*0100*/  FFMA.RM R0, R0, R9, 12582913 ;  /* 0x4b40000100007423 */ /* 0x000fc80000004009 */
[C---:B------:R-:W-:Y:S01]  /*0110*/  FADD R7, R0.reuse, -12583039 ;  /* 0xcb40007f00077421 */ /* 0x040fe20000000000 */
[----:B------:R-:W-:-:S03]  /*0120*/  SHF.L.U32 R0, R0, 0x17, RZ ;  /* 0x0000001700007819 */ /* 0x000fc600000006ff */
[----:B------:R-:W-:-:S04]  /*0130*/  FFMA R7, R4, -1.4426950216293334961, -R7 ;  /* 0xbfb8aa3b04077823 */ /* 0x000fc80000000807 */
[----:B------:R-:W-:-:S06]  /*0140*/  FFMA R7, R4, -1.925963033500011079e-08, R7 ;  /* 0xb2a5706004077823 */ /* 0x000fcc0000000007 */
[----:B------:R-:W0:Y:S02]  /*0150*/  MUFU.EX2 R7, R7 ;  /* 0x0000000700077308 */ /* 0x000e240000000800 */
[----:B0-----:R-:W-:-:S04]  /*0160*/  FFMA R0, R0, R7, 1 ;  /* 0x3f80000000007423 */ /* 0x001fc80000000007 */
[----:B------:R-:W-:-:S05]  /*0170*/  VIADD R2, R0, 0x1800000 ;  /* 0x0180000000027836 */ /* 0x000fca0000000000 */
[----:B------:R-:W-:-:S04]  /*0180*/  LOP3.LUT R2, R2, 0x7f800000, RZ, 0xc0, !PT ;  /* 0x7f80000002027812 */ /* 0x000fc800078ec0ff */
[----:B------:R-:W-:-:S13]  /*0190*/  ISETP.GT.U32.AND P0, PT, R2, 0x1ffffff, PT ;  /* 0x01ffffff0200780c */ /* 0x000fda0003f04070 */
[----:B------:R-:W-:Y:S05]  /*01a0*/  @P0 BRA `(.L_x_86) ;  /* 0x00000000000c0947 */ /* 0x000fea0003800000 */
[----:B------:R-:W-:-:S07]  /*01b0*/  MOV R4, 0x1d0 ;  /* 0x000001d000047802 */ /* 0x000fce0000000f00 */
[----:B------:R-:W-:Y:S05]  /*01c0*/  CALL.REL.NOINC `($__internal_5_$__cuda_sm20_rcp_rn_f32_slowpath) ;  /* 0x0000000000287944 */ /* 0x000fea0003c00000 */
[----:B------:R-:W-:Y:S05]  /*01d0*/  BRA `(.L_x_87) ;  /* 0x0000000000107947 */ /* 0x000fea0003800000 */
.L_x_86:
[----:B------:R-:W0:Y:S02]  /*01e0*/  MUFU.RCP R7, R0 ;  /* 0x0000000000077308 */ /* 0x000e240000001000 */
[----:B0-----:R-:W-:-:S04]  /*01f0*/  FFMA R2, R0, R7, -1 ;  /* 0xbf80000000027423 */ /* 0x001fc80000000007 */
[----:B------:R-:W-:-:S04]  /*0200*/  FADD.FTZ R2, -R2, -RZ ;  /* 0x800000ff02027221 */ /* 0x000fc80000010100 */
[----:B------:R-:W-:-:S07]  /*0210*/  FFMA R7, R7, R2, R7 ;  /* 0x0000000207077223 */ /* 0x000fce0000000007 */
.L_x_87:
[----:B------:R-:W-:Y:S05]  /*0220*/  BSYNC.RECONVERGENT B0 ;  /* 0x0000000000007941 */ /* 0x000fea0003800200 */
.L_x_85:
[----:B------:R-:W0:Y:S02]  /*0230*/  LDC.64 R4, c[0x0][0x388] ;  /* 0x0000e200ff047b82 */ /* 0x000e240000000a00 */
[----:B0-----:R-:W-:-:S05]  /*0240*/  IMAD.WIDE R2, R3, 0x4, R4 ;  /* 0x0000000403027825 */ /* 0x001fca00078e0204 */
[----:B------:R-:W-:Y:S01]  /*0250*/  STG.E desc[UR4][R2.64], R7 ;  /* 0x0000000702007986 */ /* 0x000fe2000c101904 */
[----:B------:R-:W-:Y:S05]  /*0260*/  EXIT ;  /* 0x000000000000794d */ /* 0x000fea0003800000 */
        .weak           $__internal_5_$__cuda_sm20_rcp_rn_f32_slowpath
        .type           $__internal_5_$__cuda_sm20_rcp_rn_f32_slowpath,@function
        .size           $__internal_5_$__cuda_sm20_rcp_rn_f32_slowpath,(.L_x_122 - $__internal_5_$__cuda_sm20_rcp_rn_f32_slowpath)
$__internal_5_$__cuda_sm20_rcp_rn_f32_slowpath:
        /* <DEDUP_REMOVED lines=15> */
.L_x_89:
[----:B------:R-:W-:-:S05]  /*0360*/  VIADD R5, R2, 0xffffff03 ;  /* 0xffffff0302057836 */ /* 0x000fca0000000000 */
[----:B------:R-:W-:-:S13]  /*0370*/  ISETP.GT.U32.AND P0, PT, R5, 0x1, PT ;  /* 0x000000010500780c */ /* 0x000fda0003f04070 */
[----:B------:R-:W-:Y:S05]  /*0380*/  @P0 BRA `(.L_x_91) ;  /* 0x0000000000780947 */ /* 0x000fea0003800000 */
[----:B------:R-:W-:Y:S01]  /*0390*/  LOP3.LUT R6, R0, 0x7fffff, RZ, 0xc0, !PT ;  /* 0x007fffff00067812 */ /* 0x000fe200078ec0ff */
[----:B------:R-:W-:-:S03]  /*03a0*/  IMAD.MOV.U32 R10, RZ, RZ, 0x3 ;  /* 0x00000003ff0a7424 */ /* 0x000fc600078e00ff */
        /* <DEDUP_REMOVED lines=11> */
[----:B------:R-:W-:Y:S02]  /*0460*/  LOP3.LUT R6, R11, R8, RZ, 0xc0, !PT ;  /* 0x000000080b067212 */ /* 0x000fe400078ec0ff */
[----:B------:R-:W-:-:S02]  /*0470*/  IADD3 R7, PT, PT, -R7, RZ, RZ ;  /* 0x000000ff07077210 */ /* 0x000fc40007ffe1ff */
[-C--:B------:R-:W-:Y:S02]  /*0480*/  SHF.R.U32.HI R6, RZ, R5.reuse, R6 ;  /* 0x00000005ff067219 */ /* 0x080fe40000011606 */
[----:B------:R-:W-:Y:S02]  /*0490*/  LOP3.LUT P1, RZ, R7, R5, R8, 0xf8, !PT ;  /* 0x0000000507ff7212 */ /* 0x000fe4000782f808 */
[C---:B------:R-:W-:Y:S02]  /*04a0*/  LOP3.LUT P0, RZ, R6.reuse, 0x1, RZ, 0xc0, !PT ;  /* 0x0000000106ff7812 */ /* 0x040fe4000780c0ff */
[----:B------:R-:W-:-:S04]  /*04b0*/  LOP3.LUT P2, RZ, R6, 0x2, RZ, 0xc0, !PT ;  /* 0x0000000206ff7812 */ /* 0x000fc8000784c0ff */
[----:B------:R-:W-:Y:S02]  /*04c0*/  PLOP3.LUT P0, PT, P0, P1, P2, 0xe0, 0x0 ;  /* 0x000000000000781c */ /* 0x000fe40000703c20 */
[----:B------:R-:W-:Y:S02]  /*04d0*/  LOP3.LUT P1, RZ, R0, 0x7fffff, RZ, 0xc0, !PT ;  /* 0x007fffff00ff7812 */ /* 0x000fe4000782c0ff */
[----:B------:R-:W-:-:S05]  /*04e0*/  SEL R5, RZ, 0x1, !P0 ;  /* 0x00000001ff057807 */ /* 0x000fca0004000000 */
[----:B------:R-:W-:-:S05]  /*04f0*/  IMAD.MOV R5, RZ, RZ, -R5 ;  /* 0x000000ffff057224 */ /* 0x000fca00078e0a05 */
[----:B------:R-:W-:Y:S02]  /*0500*/  ISETP.GE.AND P0, PT, R5, RZ, PT ;  /* 0x000000ff0500720c */ /* 0x000fe40003f06270 */
[----:B------:R-:W-:-:S04]  /*0510*/  IADD3 R5, PT, PT, R2, -0xfc, RZ ;  /* 0xffffff0402057810 */ /* 0x000fc80007ffe0ff */
[----:B------:R-:W-:-:S07]  /*0520*/  SHF.R.U32.HI R5, RZ, R5, R8 ;  /* 0x00000005ff057219 */ /* 0x000fce0000011608 */
[----:B------:R-:W-:-:S05]  /*0530*/  @!P0 VIADD R5, R5, 0x1 ;  /* 0x0000000105058836 */ /* 0x000fca0000000000 */
[----:B------:R-:W-:-:S04]  /*0540*/  @!P1 SHF.L.U32 R5, R5, 0x1, RZ ;  /* 0x0000000105059819 */ /* 0x000fc800000006ff */
[----:B------:R-:W-:Y:S01]  /*0550*/  LOP3.LUT R5, R5, 0x80000000, R0, 0xf8, !PT ;  /* 0x8000000005057812 */ /* 0x000fe200078ef800 */
[----:B------:R-:W-:Y:S06]  /*0560*/  BRA `(.L_x_90) ;  /* 0x0000000000047947 */ /* 0x000fec0003800000 */
.L_x_91:
[----:B------:R0:W1:Y:S02]  /*0570*/  MUFU.RCP R5, R0 ;  /* 0x0000000000057308 */ /* 0x0000640000001000 */
.L_x_90:
[----:B------:R-:W-:Y:S05]  /*0580*/  BSYNC.RECONVERGENT B1 ;  /* 0x0000000000017941 */ /* 0x000fea0003800200 */
.L_x_88:
[----:B-1----:R-:W-:Y:S02]  /*0590*/  IMAD.MOV.U32 R7, RZ, RZ, R5 ;  /* 0x000000ffff077224 */ /* 0x002fe400078e0005 */
[----:B------:R-:W-:-:S04]  /*05a0*/  HFMA2 R5, -RZ, RZ, 0, 0 ;  /* 0x00000000ff057431 */ /* 0x000fc800000001ff */
[----:B0-----:R-:W-:Y:S05]  /*05b0*/  RET.REL.NODEC R4 `(_Z18sigmoidForwardPassPfS_i) ;  /* 0xfffffff804907950 */ /* 0x001fea0003c3ffff */
.L_x_92:
        /* <DEDUP_REMOVED lines=12> */
.L_x_122:


//--------------------- .text._Z16reluBackwardPassPfS_i --------------------------
	.section	.text._Z16reluBackwardPassPfS_i,"ax",@progbits
	.align	128
.text._Z16reluBackwardPassPfS_i:
        .type           _Z16reluBackwardPassPfS_i,@function
        .size           _Z16reluBackwardPassPfS_i,(.L_x_124 - _Z16reluBackwardPassPfS_i)
        .other          _Z16reluBackwardPassPfS_i,@"STO_CUDA_ENTRY STV_DEFAULT"
_Z16reluBackwardPassPfS_i:
        /* <DEDUP_REMOVED lines=15> */
[----:B------:R-:W-:Y:S01]  /*00f0*/  HFMA2 R0, -RZ, RZ, 1.875, 0 ;  /* 0x3f800000ff007431 */ /* 0x000fe200000001ff */
[----:B---3--:R-:W-:-:S04]  /*0100*/  FSETP.GT.AND P0, PT, R2, RZ, PT ;  /* 0x000000ff0200720b */ /* 0x008fc80003f04000 */
[----:B------:R-:W-:-:S05]  /*0110*/  FSEL R0, R0, 0.0099999997764825820923, P0 ;  /* 0x3c23d70a00007808 */ /* 0x000fca0000000000 */
[----:B--2---:R-:W-:-:S05]  /*0120*/  FMUL R7, R0, R7 ;  /* 0x0000000700077220 */ /* 0x004fca0000400000 */
[----:B------:R-:W-:Y:S01]  /*0130*/  STG.E desc[UR4][R4.64], R7 ;  /* 0x0000000704007986 */ /* 0x000fe2000c101904 */
[----:B------:R-:W-:Y:S05]  /*0140*/  EXIT ;  /* 0x000000000000794d */ /* 0x000fea0003800000 */
.L_x_93:
        /* <DEDUP_REMOVED lines=11> */
.L_x_124:


//--------------------- .text._Z15reluForwardPassPfS_i --------------------------
	.section	.text._Z15reluForwardPassPfS_i,"ax",@progbits
	.align	128
.text._Z15reluForwardPassPfS_i:
        .type           _Z15reluForwardPassPfS_i,@function
        .size           _Z15reluForwardPassPfS_i,(.L_x_125 - _Z15reluForwardPassPfS_i)
        .other          _Z15reluForwardPassPfS_i,@"STO_CUDA_ENTRY STV_DEFAULT"
_Z15reluForwardPassPfS_i:
        /* <DEDUP_REMOVED lines=13> */
[----:B--2---:R-:W-:-:S04]  /*00d0*/  IMAD.WIDE R4, R7, 0x4, R4 ;  /* 0x0000000407047825 */ /* 0x004fc800078e0204 */
[----:B---3--:R-:W-:-:S05]  /*00e0*/  FMUL R9, R2, 0.10000000149011611938 ;  /* 0x3dcccccd02097820 */ /* 0x008fca0000400000 */
[----:B------:R-:W-:-:S05]  /*00f0*/  FMNMX R9, R2, R9, !PT ;  /* 0x0000000902097209 */ /* 0x000fca0007800000 */
[----:B------:R-:W-:Y:S01]  /*0100*/  STG.E desc[UR4][R4.64], R9 ;  /* 0x0000000904007986 */ /* 0x000fe2000c101904 */
[----:B------:R-:W-:Y:S05]  /*0110*/  EXIT ;  /* 0x000000000000794d */ /* 0x000fea0003800000 */
.L_x_94:
        /* <DEDUP_REMOVED lines=14> */
.L_x_125:


//--------------------- .text._Z21cuda_linearUpdateBiasPfS_iif --------------------------
	.section	.text._Z21cuda_linearUpdateBiasPfS_iif,"ax",@progbits
	.align	128
.text._Z21cuda_linearUpdateBiasPfS_iif:
        .type           _Z21cuda_linearUpdateBiasPfS_iif,@function
        .size           _Z21cuda_linearUpdateBiasPfS_iif,(.L_x_126 - _Z21cuda_linearUpdateBiasPfS_iif)
        .other          _Z21cuda_linearUpdateBiasPfS_iif,@"STO_CUDA_ENTRY STV_DEFAULT"
_Z21cuda_linearUpdateBiasPfS_iif:
[----:B------:R-:W-:Y:S01]  /*0000*/  LDC R1, c[0x0][0x37c] ;  /* 0x0000df00ff017b82 */ /* 0x000fe20000000800 */
[----:B------:R-:W0:Y:S01]  /*0010*/  S2R R7, SR_CTAID.Y ;  /* 0x0000000000077919 */ /* 0x000e220000002600 */
[----:B------:R-:W1:Y:S01]  /*0020*/  LDCU UR4, c[0x0][0x360] ;  /* 0x00006c00ff0477ac */ /* 0x000e620008000800 */
[----:B------:R-:W0:Y:S01]  /*0030*/  S2R R2, SR_TID.Y ;  /* 0x0000000000027919 */ /* 0x000e220000002200 */
[----:B------:R-:W0:Y:S01]  /*0040*/  LDCU UR5, c[0x0][0x364] ;  /* 0x00006c80ff0577ac */ /* 0x000e220008000800 */
[----:B------:R-:W1:Y:S01]  /*0050*/  S2R R0, SR_CTAID.X ;  /* 0x0000000000007919 */ /* 0x000e620000002500 */
[----:B------:R-:W2:Y:S01]  /*0060*/  LDCU.64 UR6, c[0x0][0x390] ;  /* 0x00007200ff0677ac */ /* 0x000ea20008000a00 */
[----:B------:R-:W1:Y:S01]  /*0070*/  S2R R3, SR_TID.X ;  /* 0x0000000000037919 */ /* 0x000e620000002100 */
[----:B0-----:R-:W-:-:S05]  /*0080*/  IMAD R7, R7, UR5, R2 ;  /* 0x0000000507077c24 */ /* 0x001fca000f8e0202 */
[----:B--2---:R-:W-:Y:S01]  /*0090*/  ISETP.GE.AND P0, PT, R7, UR7, PT ;  /* 0x0000000707007c0c */ /* 0x004fe2000bf06270 */
[----:B-1----:R-:W-:-:S05]  /*00a0*/  IMAD R0, R0, UR4, R3 ;  /* 0x0000000400007c24 */ /* 0x002fca000f8e0203 */
[----:B------:R-:W-:-:S13]  /*00b0*/  ISETP.GE.OR P0, PT, R0, UR6, P0 ;  /* 0x0000000600007c0c */ /* 0x000fda0008706670 */
[----:B------:R-:W-:Y:S05]  /*00c0*/  @P0 EXIT ;  /* 0x000000000000094d */ /* 0x000fea0003800000 */
[----:B------:R-:W0:Y:S01]  /*00d0*/  LDC.64 R2, c[0x0][0x388] ;  /* 0x0000e200ff027b82 */ /* 0x000e220000000a00 */
[----:B------:R-:W1:Y:S01]  /*00e0*/  LDCU.64 UR4, c[0x0][0x358] ;  /* 0x00006b00ff0477ac */ /* 0x000e620008000a00 */
[----:B------:R-:W-:Y:S01]  /*00f0*/  IMAD R7, R0, UR7, R7 ;  /* 0x0000000700077c24 */ /* 0x000fe2000f8e0207 */
[----:B------:R-:W2:Y:S05]  /*0100*/  LDCU UR6, c[0x0][0x398] ;  /* 0x00007300ff0677ac */ /* 0x000eaa0008000800 */
[----:B------:R-:W3:Y:S01]  /*0110*/  LDC.64 R4, c[0x0][0x380] ;  /* 0x0000e000ff047b82 */ /* 0x000ee20000000a00 */
[----:B0-----:R-:W-:-:S06]  /*0120*/  IMAD.WIDE R2, R7, 0x4, R2 ;  /* 0x0000000407027825 */ /* 0x001fcc00078e0202 */
[----:B-1----:R-:W2:Y:S01]  /*0130*/  LDG.E R2, desc[UR4][R2.64] ;  /* 0x0000000402027981 */ /* 0x002ea2000c1e1900 */
[----:B---3--:R-:W-:-:S05]  /*0140*/  IMAD.WIDE R4, R7, 0x4, R4 ;  /* 0x0000000407047825 */ /* 0x008fca00078e0204 */
[----:B------:R-:W2:Y:S02]  /*0150*/  LDG.E R7, desc[UR4][R4.64] ;  /* 0x0000000404077981 */ /* 0x000ea4000c1e1900 */
[----:B--2---:R-:W-:-:S05]  /*0160*/  FFMA R7, -R2, UR6, R7 ;  /* 0x0000000602077c23 */ /* 0x004fca0008000107 */
[----:B------:R-:W-:Y:S01]  /*0170*/  STG.E desc[UR4][R4.64], R7 ;  /* 0x0000000704007986 */ /* 0x000fe2000c101904 */
[----:B------:R-:W-:Y:S05]  /*0180*/  EXIT ;  /* 0x000000000000794d */ /* 0x000fea0003800000 */
.L_x_95:
        /* <DEDUP_REMOVED lines=15> */
.L_x_126:


//--------------------- .text._Z24cuda_linearUpdateWeightsPfS_iif --------------------------
	.section	.text._Z24cuda_linearUpdateWeightsPfS_iif,"ax",@progbits
	.align	128
.text._Z24cuda_linearUpdateWeightsPfS_iif:
        .type           _Z24cuda_linearUpdateWeightsPfS_iif,@function
        .size           _Z24cuda_linearUpdateWeightsPfS_iif,(.L_x_127 - _Z24cuda_linearUpdateWeightsPfS_iif)
        .other          _Z24cuda_linearUpdateWeightsPfS_iif,@"STO_CUDA_ENTRY STV_DEFAULT"
_Z24cuda_linearUpdateWeightsPfS_iif:
        /* <DEDUP_REMOVED lines=25> */
.L_x_96:
        /* <DEDUP_REMOVED lines=15> */
.L_x_127:


//--------------------- .text._Z15cuda_addVectorsPfS_i --------------------------
	.section	.text._Z15cuda_addVectorsPfS_i,"ax",@progbits
	.align	128
.text._Z15cuda_addVectorsPfS_i:
        .type           _Z15cuda_addVectorsPfS_i,@function
        .size           _Z15cuda_addVectorsPfS_i,(.L_x_128 - _Z15cuda_addVectorsPfS_i)
        .other          _Z15cuda_addVectorsPfS_i,@"STO_CUDA_ENTRY STV_DEFAULT"
_Z15cuda_addVectorsPfS_i:
        /* <DEDUP_REMOVED lines=15> */
[----:B---3--:R-:W-:-:S05]  /*00f0*/  FADD R7, R2, R7 ;  /* 0x0000000702077221 */ /* 0x008fca0000000000 */
[----:B------:R-:W-:Y:S01]  /*0100*/  STG.E desc[UR4][R4.64], R7 ;  /* 0x0000000704007986 */ /* 0x000fe2000c101904 */
[----:B------:R-:W-:Y:S05]  /*0110*/  EXIT ;  /* 0x000000000000794d */ /* 0x000fea0003800000 */
.L_x_97:
        /* <DEDUP_REMOVED lines=14> */
.L_x_128:


//--------------------- .text._Z24cuda_setVectorsEqualFASTPfS_ii --------------------------
	.section	.text._Z24cuda_setVectorsEqualFASTPfS_ii,"ax",@progbits
	.align	128
.text._Z24cuda_setVectorsEqualFASTPfS_ii:
        .type           _Z24cuda_setVectorsEqualFASTPfS_ii,@function
        .size           _Z24cuda_setVectorsEqualFASTPfS_ii,(.L_x_129 - _Z24cuda_setVectorsEqualFASTPfS_ii)
        .other          _Z24cuda_setVectorsEqualFASTPfS_ii,@"STO_CUDA_ENTRY STV_DEFAULT"
_Z24cuda_setVectorsEqualFASTPfS_ii:
[----:B------:R-:W-:Y:S01]  /*0000*/  LDC R1, c[0x0][0x37c] ;  /* 0x0000df00ff017b82 */ /* 0x000fe20000000800 */
[----:B------:R-:W0:Y:S01]  /*0010*/  S2R R0, SR_CTAID.X ;  /* 0x0000000000007919 */ /* 0x000e220000002500 */
[----:B------:R-:W0:Y:S01]  /*0020*/  LDCU UR4, c[0x0][0x360] ;  /* 0x00006c00ff0477ac */ /* 0x000e220008000800 */
[----:B------:R-:W0:Y:S01]  /*0030*/  S2R R3, SR_TID.X ;  /* 0x0000000000037919 */ /* 0x000e220000002100 */
[----:B------:R-:W1:Y:S01]  /*0040*/  LDCU UR5, c[0x0][0x364] ;  /* 0x00006c80ff0577ac */ /* 0x000e620008000800 */
[----:B------:R-:W1:Y:S01]  /*0050*/  S2R R2, SR_CTAID.Y ;  /* 0x0000000000027919 */ /* 0x000e620000002600 */
[----:B------:R-:W2:Y:S01]  /*0060*/  LDCU.64 UR6, c[0x0][0x390] ;  /* 0x00007200ff0677ac */ /* 0x000ea20008000a00 */
[----:B------:R-:W1:Y:S01]  /*0070*/  S2R R5, SR_TID.Y ;  /* 0x0000000000057919 */ /* 0x000e620000002200 */
[----:B0-----:R-:W-:Y:S02]  /*0080*/  IMAD R0, R0, UR4, R3 ;  /* 0x0000000400007c24 */ /* 0x001fe4000f8e0203 */
[----:B-1----:R-:W-:-:S04]  /*0090*/  IMAD R3, R2, UR5, R5 ;  /* 0x0000000502037c24 */ /* 0x002fc8000f8e0205 */
[----:B--2---:R-:W-:-:S05]  /*00a0*/  IMAD R7, R0, UR6, R3 ;  /* 0x0000000600077c24 */ /* 0x004fca000f8e0203 */
[----:B------:R-:W-:-:S13]  /*00b0*/  ISETP.GE.AND P0, PT, R7, UR7, PT ;  /* 0x0000000707007c0c */ /* 0x000fda000bf06270 */
[----:B------:R-:W-:Y:S05]  /*00c0*/  @P0 EXIT ;  /* 0x000000000000094d */ /* 0x000fea0003800000 */
[----:B------:R-:W0:Y:S01]  /*00d0*/  LDC.64 R2, c[0x0][0x388] ;  /* 0x0000e200ff027b82 */ /* 0x000e220000000a00 */
[----:B------:R-:W1:Y:S07]  /*00e0*/  LDCU.64 UR4, c[0x0][0x358] ;  /* 0x00006b00ff0477ac */ /* 0x000e6e0008000a00 */
[----:B------:R-:W2:Y:S01]  /*00f0*/  LDC.64 R4, c[0x0][0x380] ;  /* 0x0000e000ff047b82 */ /* 0x000ea20000000a00 */
[----:B0-----:R-:W-:-:S06]  /*0100*/  IMAD.WIDE R2, R7, 0x4, R2 ;  /* 0x0000000407027825 */ /* 0x001fcc00078e0202 */
[----:B-1----:R-:W3:Y:S01]  /*0110*/  LDG.E R3, desc[UR4][R2.64] ;  /* 0x0000000402037981 */ /* 0x002ee2000c1e1900 */
[----:B--2---:R-:W-:-:S05]  /*0120*/  IMAD.WIDE R4, R7, 0x4, R4 ;  /* 0x0000000407047825 */ /* 0x004fca00078e0204 */
[----:B---3--:R-:W-:Y:S01]  /*0130*/  STG.E desc[UR4][R4.64], R3 ;  /* 0x0000000304007986 */ /* 0x008fe2000c101904 */
[----:B------:R-:W-:Y:S05]  /*0140*/  EXIT ;  /* 0x000000000000794d */ /* 0x000fea0003800000 */
.L_x_98:
        /* <DEDUP_REMOVED lines=11> */
.L_x_129:


//--------------------- .text._Z12cuda_matMultPfS_S_iiiii --------------------------
	.section	.text._Z12cuda_matMultPfS_S_iiiii,"ax",@progbits
	.align	128
.text._Z12cuda_matMultPfS_S_iiiii:
        .type           _Z12cuda_matMultPfS_S_iiiii,@function
        .size           _Z12cuda_matMultPfS_S_iiiii,(.L_x_130 - _Z12cuda_matMultPfS_S_iiiii)
        .other          _Z12cuda_matMultPfS_S_iiiii,@"STO_CUDA_ENTRY STV_DEFAULT"
_Z12cuda_matMultPfS_S_iiiii:
[----:B------:R-:W-:Y:S01]  /*0000*/  LDC R1, c[0x0][0x37c] ;  /* 0x0000df00ff017b82 */ /* 0x000fe20000000800 */
[----:B------:R-:W0:Y:S07]  /*0010*/  S2R R0, SR_TID.X ;  /* 0x0000000000007919 */ /* 0x000e2e0000002100 */
[----:B------:R-:W1:Y:S01]  /*0020*/  LDC R4, c[0x0][0x364] ;  /* 0x0000d900ff047b82 */ /* 0x000e620000000800 */
[----:B------:R-:W1:Y:S07]  /*0030*/  S2R R7, SR_TID.Y ;  /* 0x0000000000077919 */ /* 0x000e6e0000002200 */
[----:B------:R-:W0:Y:S08]  /*0040*/  S2UR UR5, SR_CTAID.X ;  /* 0x00000000000579c3 */ /* 0x000e300000002500 */
[----:B------:R-:W0:Y:S08]  /*0050*/  LDC R5, c[0x0][0x360] ;  /* 0x0000d800ff057b82 */ /* 0x000e300000000800 */
[----:B------:R-:W1:Y:S08]  /*0060*/  S2UR UR4, SR_CTAID.Y ;  /* 0x00000000000479c3 */ /* 0x000e700000002600 */
[----:B------:R-:W2:Y:S08]  /*0070*/  LDC R2, c[0x0][0x3a0] ;  /* 0x0000e800ff027b82 */ /* 0x000eb00000000800 */
[----:B------:R-:W3:Y:S01]  /*0080*/  LDC R3, c[0x0][0x398] ;  /* 0x0000e600ff037b82 */ /* 0x000ee20000000800 */
[----:B0-----:R-:W-:-:S02]  /*0090*/  IMAD R5, R5, UR5, R0 ;  /* 0x0000000505057c24 */ /* 0x001fc4000f8e0200 */
[----:B-1----:R-:W-:-:S03]  /*00a0*/  IMAD R4, R4, UR4, R7 ;  /* 0x0000000404047c24 */ /* 0x002fc6000f8e0207 */
[----:B--2---:R-:W-:-:S04]  /*00b0*/  ISETP.GE.AND P0, PT, R5, R2, PT ;  /* 0x000000020500720c */ /* 0x004fc80003f06270 */
[----:B---3--:R-:W-:-:S13]  /*00c0*/  ISETP.GE.OR P0, PT, R4, R3, P0 ;  /* 0x000000030400720c */ /* 0x008fda0000706670 */
[----:B------:R-:W-:Y:S05]  /*00d0*/  @P0 EXIT ;  /* 0x000000000000094d */ /* 0x000fea0003800000 */
[----:B------:R-:W0:Y:S01]  /*00e0*/  LDC R6, c[0x0][0x39c] ;  /* 0x0000e700ff067b82 */ /* 0x000e220000000800 */
[----:B------:R-:W1:Y:S01]  /*00f0*/  LDCU.64 UR4, c[0x0][0x358] ;  /* 0x00006b00ff0477ac */ /* 0x000e620008000a00 */
[----:B------:R-:W-:Y:S01]  /*0100*/  HFMA2 R24, -RZ, RZ, 0, 0 ;  /* 0x00000000ff187431 */ /* 0x000fe200000001ff */
[----:B0-----:R-:W-:-:S13]  /*0110*/  ISETP.GE.AND P0, PT, R6, 0x1, PT ;  /* 0x000000010600780c */ /* 0x001fda0003f06270 */
[----:B-1----:R-:W-:Y:S05]  /*0120*/  @!P0 BRA `(.L_x_99) ;  /* 0x0000000c00488947 */ /* 0x002fea0003800000 */
[C---:B------:R-:W-:Y:S01]  /*0130*/  ISETP.GE.U32.AND P1, PT, R6.reuse, 0x8, PT ;  /* 0x000000080600780c */ /* 0x040fe20003f26070 */
[----:B------:R-:W-:Y:S01]  /*0140*/  IMAD.MOV.U32 R9, RZ, RZ, RZ ;  /* 0x000000ffff097224 */ /* 0x000fe200078e00ff */
[----:B------:R-:W-:Y:S02]  /*0150*/  LOP3.LUT R7, R6, 0x7, RZ, 0xc0, !PT ;  /* 0x0000000706077812 */ /* 0x000fe400078ec0ff */
[----:B------:R-:W-:Y:S02]  /*0160*/  MOV R24, RZ ;  /* 0x000000ff00187202 */ /* 0x000fe40000000f00 */
[----:B------:R-:W-:-:S07]  /*0170*/  ISETP.NE.AND P0, PT, R7, RZ, PT ;  /* 0x000000ff0700720c */ /* 0x000fce0003f05270 */
[----:B------:R-:W-:Y:S06]  /*0180*/  @!P1 BRA `(.L_x_100) ;  /* 0x0000000400989947 */ /* 0x000fec0003800000 */
[----:B------:R-:W0:Y:S01]  /*0190*/  LDC.64 R12, c[0x0][0x380] ;  /* 0x0000e000ff0c7b82 */ /* 0x000e220000000a00 */
[----:B------:R-:W1:Y:S01]  /*01a0*/  LDCU UR6, c[0x0][0x3a8] ;  /* 0x00007500ff0677ac */ /* 0x000e620008000800 */
[----:B------:R-:W-:Y:S01]  /*01b0*/  LOP3.LUT R9, R6, 0x7ffffff8, RZ, 0xc0, !PT ;  /* 0x7ffffff806097812 */ /* 0x000fe200078ec0ff */
[-C--:B------:R-:W-:Y:S01]  /*01c0*/  IMAD R10, R5, R6.reuse, 0x3 ;  /* 0x00000003050a7424 */ /* 0x080fe200078e0206 */
[----:B------:R-:W-:Y:S01]  /*01d0*/  MOV R24, RZ ;  /* 0x000000ff00187202 */ /* 0x000fe20000000f00 */
[----:B------:R-:W2:Y:S01]  /*01e0*/  LDCU UR7, c[0x0][0x3a4] ;  /* 0x00007480ff0777ac */ /* 0x000ea20008000800 */
[----:B------:R-:W-:Y:S01]  /*01f0*/  IMAD R11, R4, R6, 0x3 ;  /* 0x00000003040b7424 */ /* 0x000fe200078e0206 */
[----:B------:R-:W-:Y:S01]  /*0200*/  MOV R25, R5 ;  /* 0x0000000500197202 */ /* 0x000fe20000000f00 */
[----:B------:R-:W3:Y:S01]  /*0210*/  LDC.64 R14, c[0x0][0x388] ;  /* 0x0000e200ff0e7b82 */ /* 0x000ee20000000a00 */
[----:B------:R-:W-:Y:S01]  /*0220*/  IMAD.MOV.U32 R8, RZ, RZ, R4 ;  /* 0x000000ffff087224 */ /* 0x000fe200078e0004 */
[----:B------:R-:W-:-:S02]  /*0230*/  IADD3 R0, PT, PT, -R9, RZ, RZ ;  /* 0x000000ff09007210 */ /* 0x000fc40007ffe1ff */
[----:B-1----:R-:W-:Y:S02]  /*0240*/  ISETP.NE.AND P1, PT, RZ, UR6, PT ;  /* 0x00000006ff007c0c */ /* 0x002fe4000bf25270 */
[----:B--2---:R-:W-:-:S13]  /*0250*/  ISETP.NE.AND P2, PT, RZ, UR7, PT ;  /* 0x00000007ff007c0c */ /* 0x004fda000bf45270 */
.L_x_101:
[----:B------:R-:W-:Y:S01]  /*0260*/  VIADD R17, R11, 0xfffffffd ;  /* 0xfffffffd0b117836 */ /* 0x000fe20000000000 */
[----:B------:R-:W-:-:S04]  /*0270*/  IADD3 R16, PT, PT, R10, -0x3, RZ ;  /* 0xfffffffd0a107810 */ /* 0x000fc80007ffe0ff */
[----:B------:R-:W-:Y:S02]  /*0280*/  SEL R17, R8, R17, !P2 ;  /* 0x0000001108117207 */ /* 0x000fe40005000000 */
[----:B------:R-:W-:-:S03]  /*0290*/  SEL R21, R16, R25, !P1 ;  /* 0x0000001910157207 */ /* 0x000fc60004800000 */
[----:B0-----:R-:W-:-:S04]  /*02a0*/  IMAD.WIDE R18, R17, 0x4, R12 ;  /* 0x0000000411127825 */ /* 0x001fc800078e020c */
[----:B---3--:R-:W-:Y:S02]  /*02b0*/  IMAD.WIDE R16, R21, 0x4, R14 ;  /* 0x0000000415107825 */ /* 0x008fe400078e020e */
[----:B------:R-:W2:Y:S04]  /*02c0*/  LDG.E R19, desc[UR4][R18.64] ;  /* 0x0000000412137981 */ /* 0x000ea8000c1e1900 */
[----:B------:R0:W2:Y:S01]  /*02d0*/  LDG.E R16, desc[UR4][R16.64] ;  /* 0x0000000410107981 */ /* 0x0000a2000c1e1900 */
[----:B------:R-:W-:Y:S01]  /*02e0*/  IMAD.IADD R28, R8, 0x1, R3 ;  /* 0x00000001081c7824 */ /* 0x000fe200078e0203 */
[C---:B------:R-:W-:Y:S01]  /*02f0*/  IADD3 R20, PT, PT, R11.reuse, -0x2, RZ ;  /* 0xfffffffe0b147810 */ /* 0x040fe20007ffe0ff */
[----:B------:R-:W-:Y:S01]  /*0300*/  VIADD R27, R11, 0xffffffff ;  /* 0xffffffff0b1b7836 */ /* 0x000fe20000000000 */
[----:B------:R-:W-:-:S02]  /*0310*/  IADD3 R22, PT, PT, R10, -0x2, RZ ;  /* 0xfffffffe0a167810 */ /* 0x000fc40007ffe0ff */
[C---:B------:R-:W-:Y:S02]  /*0320*/  SEL R21, R28.reuse, R20, !P2 ;  /* 0x000000141c157207 */ /* 0x040fe40005000000 */
[----:B------:R-:W-:Y:S02]  /*0330*/  IADD3 R23, PT, PT, R25, R2, RZ ;  /* 0x0000000219177210 */ /* 0x000fe40007ffe0ff */
[----:B------:R-:W-:Y:S01]  /*0340*/  IADD3 R28, PT, PT, R28, R3, RZ ;  /* 0x000000031c1c7210 */ /* 0x000fe20007ffe0ff */
[----:B------:R-:W-:-:S03]  /*0350*/  IMAD.WIDE R20, R21, 0x4, R12 ;  /* 0x0000000415147825 */ /* 0x000fc600078e020c */
[C---:B0-----:R-:W-:Y:S02]  /*0360*/  SEL R17, R28.reuse, R27, !P2 ;  /* 0x0000001b1c117207 */ /* 0x041fe40005000000 */
[----:B------:R-:W3:Y:S01]  /*0370*/  LDG.E R29, desc[UR4][R20.64] ;  /* 0x00000004141d7981 */ /* 0x000ee2000c1e1900 */
[----:B------:R-:W-:Y:S01]  /*0380*/  IADD3 R28, PT, PT, R28, R3, RZ ;  /* 0x000000031c1c7210 */ /* 0x000fe20007ffe0ff */
[----:B--2---:R-:W-:Y:S01]  /*0390*/  FFMA R24, R19, R16, R24 ;  /* 0x0000001013187223 */ /* 0x004fe20000000018 */
[----:B------:R-:W-:Y:S01]  /*03a0*/  SEL R19, R22, R23, !P1 ;  /* 0x0000001716137207 */ /* 0x000fe20004800000 */
[----:B------:R-:W-:Y:S01]  /*03b0*/  IMAD.IADD R23, R23, 0x1, R2 ;  /* 0x0000000117177824 */ /* 0x000fe200078e0202 */
[----:B------:R-:W-:Y:S01]  /*03c0*/  IADD3 R22, PT, PT, R10, -0x1, RZ ;  /* 0xffffffff0a167810 */ /* 0x000fe20007ffe0ff */
[----:B------:R-:W-:-:S03]  /*03d0*/  IMAD.WIDE R16, R17, 0x4, R12 ;  /* 0x0000000411107825 */ /* 0x000fc600078e020c */
[----:B------:R-:W-:Y:S01]  /*03e0*/  SEL R27, R22, R23, !P1 ;  /* 0x00000017161b7207 */ /* 0x000fe20004800000 */
[--C-:B------:R-:W-:Y:S02]  /*03f0*/  IMAD.WIDE R18, R19, 0x4, R14.reuse ;  /* 0x0000000413127825 */ /* 0x100fe400078e020e */
[----:B------:R0:W2:Y:S02]  /*0400*/  LDG.E R16, desc[UR4][R16.64] ;  /* 0x0000000410107981 */ /* 0x0000a4000c1e1900 */
[----:B------:R-:W-:Y:S02]  /*0410*/  IMAD.WIDE R26, R27, 0x4, R14 ;  /* 0x000000041b1a7825 */ /* 0x000fe400078e020e */
[----:B------:R-:W3:Y:S01]  /*0420*/  LDG.E R18, desc[UR4][R18.64] ;  /* 0x0000000412127981 */ /* 0x000ee2000c1e1900 */
[----:B------:R-:W-:-:S03]  /*0430*/  SEL R22, R28, R11, !P2 ;  /* 0x0000000b1c167207 */ /* 0x000fc60005000000 */
[----:B------:R-:W2:Y:S01]  /*0440*/  LDG.E R27, desc[UR4][R26.64] ;  /* 0x000000041a1b7981 */ /* 0x000ea2000c1e1900 */
[----:B0-----:R-:W-:-:S04]  /*0450*/  IADD3 R17, PT, PT, R23, R2, RZ ;  /* 0x0000000217117210 */ /* 0x001fc80007ffe0ff */
[----:B------:R-:W-:Y:S01]  /*0460*/  SEL R21, R10, R17, !P1 ;  /* 0x000000110a157207 */ /* 0x000fe20004800000 */
[----:B------:R-:W-:-:S04]  /*0470*/  IMAD.WIDE R22, R22, 0x4, R12 ;  /* 0x0000000416167825 */ /* 0x000fc800078e020c */
[----:B------:R-:W-:Y:S02]  /*0480*/  IMAD.WIDE R20, R21, 0x4, R14 ;  /* 0x0000000415147825 */ /* 0x000fe400078e020e */
[----:B------:R0:W4:Y:S04]  /*0490*/  LDG.E R22, desc[UR4][R22.64] ;  /* 0x0000000416167981 */ /* 0x000128000c1e1900 */
[----:B------:R1:W4:Y:S01]  /*04a0*/  LDG.E R21, desc[UR4][R20.64] ;  /* 0x0000000414157981 */ /* 0x000322000c1e1900 */
[----:B------:R-:W-:-:S04]  /*04b0*/  IADD3 R28, PT, PT, R28, R3, RZ ;  /* 0x000000031c1c7210 */ /* 0x000fc80007ffe0ff */
[----:B0-----:R-:W-:Y:S02]  /*04c0*/  IADD3 R23, PT, PT, R28, R3, RZ ;  /* 0x000000031c177210 */ /* 0x001fe40007ffe0ff */
[C---:B-1----:R-:W-:Y:S01]  /*04d0*/  IADD3 R20, PT, PT, R10.reuse, 0x2, RZ ;  /* 0x000000020a147810 */ /* 0x042fe20007ffe0ff */
[----:B---3--:R-:W-:Y:S01]  /*04e0*/  FFMA R29, R29, R18, R24 ;  /* 0x000000121d1d7223 */ /* 0x008fe20000000018 */
[----:B------:R-:W-:-:S03]  /*04f0*/  IADD3 R24, PT, PT, R10, 0x1, RZ ;  /* 0x000000010a187810 */ /* 0x000fc60007ffe0ff */
[----:B--2---:R-:W-:Y:S01]  /*0500*/  FFMA R29, R16, R27, R29 ;  /* 0x0000001b101d7223 */ /* 0x004fe2000000001d */
[----:B------:R-:W-:Y:S01]  /*0510*/  IMAD.IADD R27, R17, 0x1, R2 ;  /* 0x00000001111b7824 */ /* 0x000fe200078e0202 */
[----:B------:R-:W-:-:S04]  /*0520*/  IADD3 R16, PT, PT, R11, 0x2, RZ ;  /* 0x000000020b107810 */ /* 0x000fc80007ffe0ff */
[----:B------:R-:W-:Y:S01]  /*0530*/  SEL R17, R24, R27, !P1 ;  /* 0x0000001b18117207 */ /* 0x000fe20004800000 */
[----:B------:R-:W-:Y:S01]  /*0540*/  VIADD R18, R11, 0x1 ;  /* 0x000000010b127836 */ /* 0x000fe20000000000 */
[----:B------:R-:W-:-:S03]  /*0550*/  SEL R26, R23, R16, !P2 ;  /* 0x00000010171a7207 */ /* 0x000fc60005000000 */
[----:B------:R-:W-:Y:S01]  /*0560*/  IMAD.WIDE R16, R17, 0x4, R14 ;  /* 0x0000000411107825 */ /* 0x000fe200078e020e */
[----:B------:R-:W-:-:S04]  /*0570*/  SEL R19, R28, R18, !P2 ;  /* 0x000000121c137207 */ /* 0x000fc80005000000 */
[----:B------:R0:W2:Y:S01]  /*0580*/  LDG.E R28, desc[UR4][R16.64] ;  /* 0x00000004101c7981 */ /* 0x0000a2000c1e1900 */
[----:B----4-:R-:W-:Y:S01]  /*0590*/  FFMA R24, R22, R21, R29 ;  /* 0x0000001516187223 */ /* 0x010fe2000000001d */
[----:B------:R-:W-:Y:S02]  /*05a0*/  IMAD.IADD R21, R27, 0x1, R2 ;  /* 0x000000011b157824 */ /* 0x000fe400078e0202 */
[----:B------:R-:W-:-:S03]  /*05b0*/  IMAD.WIDE R18, R19, 0x4, R12 ;  /* 0x0000000413127825 */ /* 0x000fc600078e020c */
[----:B------:R-:W-:Y:S02]  /*05c0*/  SEL R22, R20, R21, !P1 ;  /* 0x0000001514167207 */ /* 0x000fe40004800000 */
[----:B------:R-:W-:Y:S01]  /*05d0*/  IADD3 R20, PT, PT, R23, R3, RZ ;  /* 0x0000000317147210 */ /* 0x000fe20007ffe0ff */
[----:B0-----:R-:W-:Y:S01]  /*05e0*/  VIADD R17, R11, 0x3 ;  /* 0x000000030b117836 */ /* 0x001fe20000000000 */
[----:B------:R-:W-:Y:S01]  /*05f0*/  IADD3 R21, PT, PT, R21, R2, RZ ;  /* 0x0000000215157210 */ /* 0x000fe20007ffe0ff */
[----:B------:R0:W2:Y:S01]  /*0600*/  LDG.E R29, desc[UR4][R18.64] ;  /* 0x00000004121d7981 */ /* 0x0000a2000c1e1900 */
[----:B------:R-:W-:Y:S02]  /*0610*/  IADD3 R16, PT, PT, R10, 0x3, RZ ;  /* 0x000000030a107810 */ /* 0x000fe40007ffe0ff */
[----:B------:R-:W-:Y:S01]  /*0620*/  SEL R17, R20, R17, !P2 ;  /* 0x0000001114117207 */ /* 0x000fe20005000000 */
[----:B------:R-:W-:Y:S01]  /*0630*/  IMAD.WIDE R26, R26, 0x4, R12 ;  /* 0x000000041a1a7825 */ /* 0x000fe200078e020c */
[----:B0-----:R-:W-:-:S03]  /*0640*/  SEL R19, R16, R21, !P1 ;  /* 0x0000001510137207 */ /* 0x001fc60004800000 */
[----:B------:R-:W-:Y:S02]  /*0650*/  IMAD.WIDE R16, R17, 0x4, R12 ;  /* 0x0000000411107825 */ /* 0x000fe400078e020c */
[----:B------:R-:W3:Y:S02]  /*0660*/  LDG.E R26, desc[UR4][R26.64] ;  /* 0x000000041a1a7981 */ /* 0x000ee4000c1e1900 */
[--C-:B------:R-:W-:Y:S02]  /*0670*/  IMAD.WIDE R22, R22, 0x4, R14.reuse ;  /* 0x0000000416167825 */ /* 0x100fe400078e020e */
[----:B------:R0:W4:Y:S02]  /*0680*/  LDG.E R16, desc[UR4][R16.64] ;  /* 0x0000000410107981 */ /* 0x000124000c1e1900 */
[----:B------:R-:W-:Y:S02]  /*0690*/  IMAD.WIDE R18, R19, 0x4, R14 ;  /* 0x0000000413127825 */ /* 0x000fe400078e020e */
[----:B------:R1:W3:Y:S04]  /*06a0*/  LDG.E R27, desc[UR4][R22.64] ;  /* 0x00000004161b7981 */ /* 0x0002e8000c1e1900 */
[----:B------:R-:W4:Y:S01]  /*06b0*/  LDG.E R19, desc[UR4][R18.64] ;  /* 0x0000000412137981 */ /* 0x000f22000c1e1900 */
[----:B0-----:R-:W-:Y:S01]  /*06c0*/  VIADD R17, R11, 0x4 ;  /* 0x000000040b117836 */ /* 0x001fe20000000000 */
[----:B------:R-:W-:-:S02]  /*06d0*/  @!P2 IADD3 R17, PT, PT, R20, R3, RZ ;  /* 0x000000031411a210 */ /* 0x000fc40007ffe0ff */
[----:B-1----:R-:W-:Y:S01]  /*06e0*/  IADD3 R23, PT, PT, R10, 0x4, RZ ;  /* 0x000000040a177810 */ /* 0x002fe20007ffe0ff */
[----:B------:R-:W-:Y:S02]  /*06f0*/  @P1 IMAD.IADD R23, R21, 0x1, R2 ;  /* 0x0000000115171824 */ /* 0x000fe400078e0202 */
[----:B------:R-:W-:-:S04]  /*0700*/  IMAD.WIDE R20, R17, 0x4, R12 ;  /* 0x0000000411147825 */ /* 0x000fc800078e020c */
[----:B------:R-:W-:Y:S02]  /*0710*/  IMAD.WIDE R22, R23, 0x4, R14 ;  /* 0x0000000417167825 */ /* 0x000fe400078e020e */
[----:B------:R-:W5:Y:S04]  /*0720*/  LDG.E R20, desc[UR4][R20.64] ;  /* 0x0000000414147981 */ /* 0x000f68000c1e1900 */
[----:B------:R-:W5:Y:S01]  /*0730*/  LDG.E R22, desc[UR4][R22.64] ;  /* 0x0000000416167981 */ /* 0x000f62000c1e1900 */
[----:B------:R-:W-:-:S04]  /*0740*/  IADD3 R0, PT, PT, R0, 0x8, RZ ;  /* 0x0000000800007810 */ /* 0x000fc80007ffe0ff */
[----:B------:R-:W-:Y:S01]  /*0750*/  ISETP.NE.AND P3, PT, R0, RZ, PT ;  /* 0x000000ff0000720c */ /* 0x000fe20003f65270 */
[----:B------:R-:W-:Y:S01]  /*0760*/  IMAD R8, R3, 0x8, R8 ;  /* 0x0000000803087824 */ /* 0x000fe200078e0208 */
[----:B------:R-:W-:Y:S02]  /*0770*/  LEA R25, R2, R25, 0x3 ;  /* 0x0000001902197211 */ /* 0x000fe400078e18ff */
[----:B------:R-:W-:Y:S02]  /*0780*/  IADD3 R11, PT, PT, R11, 0x8, RZ ;  /* 0x000000080b0b7810 */ /* 0x000fe40007ffe0ff */
[----:B------:R-:W-:Y:S01]  /*0790*/  IADD3 R10, PT, PT, R10, 0x8, RZ ;  /* 0x000000080a0a7810 */ /* 0x000fe20007ffe0ff */
[----:B--2---:R-:W-:-:S04]  /*07a0*/  FFMA R29, R29, R28, R24 ;  /* 0x0000001c1d1d7223 */ /* 0x004fc80000000018 */
[----:B---3--:R-:W-:-:S04]  /*07b0*/  FFMA R27, R26, R27, R29 ;  /* 0x0000001b1a1b7223 */ /* 0x008fc8000000001d */
[----:B----4-:R-:W-:-:S04]  /*07c0*/  FFMA R19, R16, R19, R27 ;  /* 0x0000001310137223 */ /* 0x010fc8000000001b */
[----:B-----5:R-:W-:Y:S01]  /*07d0*/  FFMA R24, R20, R22, R19 ;  /* 0x0000001614187223 */ /* 0x020fe20000000013 */
[----:B------:R-:W-:Y:S06]  /*07e0*/  @P3 BRA `(.L_x_101) ;  /* 0xfffffff8009c3947 */ /* 0x000fec000383ffff */
.L_x_100:
[----:B------:R-:W-:Y:S05]  /*07f0*/  @!P0 BRA `(.L_x_99) ;  /* 0x0000000400948947 */ /* 0x000fea0003800000 */
[----:B------:R-:W-:Y:S02]  /*0800*/  ISETP.GE.U32.AND P0, PT, R7, 0x4, PT ;  /* 0x000000040700780c */ /* 0x000fe40003f06070 */
[----:B------:R-:W-:-:S04]  /*0810*/  LOP3.LUT R0, R6, 0x3, RZ, 0xc0, !PT ;  /* 0x0000000306007812 */ /* 0x000fc800078ec0ff */
[----:B------:R-:W-:-:S07]  /*0820*/  ISETP.NE.AND P1, PT, R0, RZ, PT ;  /* 0x000000ff0000720c */ /* 0x000fce0003f25270 */
[----:B------:R-:W-:Y:S06]  /*0830*/  @!P0 BRA `(.L_x_102) ;  /* 0x0000000000c48947 */ /* 0x000fec0003800000 */
[----:B------:R-:W0:Y:S01]  /*0840*/  LDCU UR6, c[0x0][0x3a8] ;  /* 0x00007500ff0677ac */ /* 0x000e220008000800 */
[----:B------:R-:W1:Y:S01]  /*0850*/  LDC.64 R10, c[0x0][0x380] ;  /* 0x0000e000ff0a7b82 */ /* 0x000e620000000a00 */
[CC--:B------:R-:W-:Y:S01]  /*0860*/  IMAD R14, R9.reuse, R3.reuse, R4 ;  /* 0x00000003090e7224 */ /* 0x0c0fe200078e0204 */
[----:B------:R-:W2:Y:S01]  /*0870*/  LDCU UR7, c[0x0][0x3a4] ;  /* 0x00007480ff0777ac */ /* 0x000ea20008000800 */
[----:B------:R-:W-:Y:S02]  /*0880*/  IMAD R23, R9, R2, R5 ;  /* 0x0000000209177224 */ /* 0x000fe400078e0205 */
[-CC-:B------:R-:W-:Y:S01]  /*0890*/  IMAD R7, R5, R6.reuse, R9.reuse ;  /* 0x0000000605077224 */ /* 0x180fe200078e0209 */
[----:B------:R-:W-:Y:S02]  /*08a0*/  IADD3 R16, PT, PT, R14, R3, RZ ;  /* 0x000000030e107210 */ /* 0x000fe40007ffe0ff */
[----:B------:R-:W3:Y:S01]  /*08b0*/  LDC.64 R12, c[0x0][0x388] ;  /* 0x0000e200ff0c7b82 */ /* 0x000ee20000000a00 */
[----:B------:R-:W-:-:S02]  /*08c0*/  IMAD R8, R4, R6, R9 ;  /* 0x0000000604087224 */ /* 0x000fc400078e0209 */
[----:B------:R-:W-:Y:S01]  /*08d0*/  IMAD.IADD R18, R23, 0x1, R2 ;  /* 0x0000000117127824 */ /* 0x000fe200078e0202 */
[C---:B------:R-:W-:Y:S02]  /*08e0*/  IADD3 R17, PT, PT, R7.reuse, 0x1, RZ ;  /* 0x0000000107117810 */ /* 0x040fe40007ffe0ff */
[----:B------:R-:W-:Y:S02]  /*08f0*/  IADD3 R15, PT, PT, R8, 0x1, RZ ;  /* 0x00000001080f7810 */ /* 0x000fe40007ffe0ff */
[C---:B------:R-:W-:Y:S02]  /*0900*/  IADD3 R21, PT, PT, R7.reuse, 0x2, RZ ;  /* 0x0000000207157810 */ /* 0x040fe40007ffe0ff */
[----:B0-----:R-:W-:Y:S02]  /*0910*/  ISETP.NE.AND P0, PT, RZ, UR6, PT ;  /* 0x00000006ff007c0c */ /* 0x001fe4000bf05270 */
[----:B--2---:R-:W-:Y:S02]  /*0920*/  ISETP.NE.AND P2, PT, RZ, UR7, PT ;  /* 0x00000007ff007c0c */ /* 0x004fe4000bf45270 */
[C---:B------:R-:W-:Y:S01]  /*0930*/  SEL R23, R7.reuse, R23, !P0 ;  /* 0x0000001707177207 */ /* 0x040fe20004000000 */
[----:B------:R-:W-:Y:S01]  /*0940*/  VIADD R7, R7, 0x3 ;  /* 0x0000000307077836 */ /* 0x000fe20000000000 */
[----:B------:R-:W-:Y:S01]  /*0950*/  SEL R27, R14, R8, !P2 ;  /* 0x000000080e1b7207 */ /* 0x000fe20005000000 */
[----:B------:R-:W-:Y:S01]  /*0960*/  VIADD R14, R8, 0x2 ;  /* 0x00000002080e7836 */ /* 0x000fe20000000000 */
[----:B------:R-:W-:-:S02]  /*0970*/  SEL R17, R17, R18, !P0 ;  /* 0x0000001211117207 */ /* 0x000fc40004000000 */
[----:B------:R-:W-:Y:S01]  /*0980*/  SEL R15, R16, R15, !P2 ;  /* 0x0000000f100f7207 */ /* 0x000fe20005000000 */
[----:B-1----:R-:W-:Y:S01]  /*0990*/  IMAD.WIDE R26, R27, 0x4, R10 ;  /* 0x000000041b1a7825 */ /* 0x002fe200078e020a */
[----:B------:R-:W-:Y:S02]  /*09a0*/  IADD3 R18, PT, PT, R18, R2, RZ ;  /* 0x0000000212127210 */ /* 0x000fe40007ffe0ff */
[-C--:B------:R-:W-:Y:S01]  /*09b0*/  IADD3 R16, PT, PT, R16, R3.reuse, RZ ;  /* 0x0000000310107210 */ /* 0x080fe20007ffe0ff */
[----:B---3--:R-:W-:Y:S01]  /*09c0*/  IMAD.WIDE R22, R23, 0x4, R12 ;  /* 0x0000000417167825 */ /* 0x008fe200078e020c */
[----:B------:R-:W-:Y:S01]  /*09d0*/  SEL R21, R21, R18, !P0 ;  /* 0x0000001215157207 */ /* 0x000fe20004000000 */
[----:B------:R-:W2:Y:S01]  /*09e0*/  LDG.E R27, desc[UR4][R26.64] ;  /* 0x000000041a1b7981 */ /* 0x000ea2000c1e1900 */
[C---:B------:R-:W-:Y:S01]  /*09f0*/  SEL R19, R16.reuse, R14, !P2 ;  /* 0x0000000e10137207 */ /* 0x040fe20005000000 */
[----:B------:R-:W-:Y:S01]  /*0a00*/  IMAD.WIDE R14, R15, 0x4, R10 ;  /* 0x000000040f0e7825 */ /* 0x000fe200078e020a */
[----:B------:R-:W-:Y:S01]  /*0a10*/  IADD3 R25, PT, PT, R16, R3, RZ ;  /* 0x0000000310197210 */ /* 0x000fe20007ffe0ff */
[----:B------:R-:W2:Y:S02]  /*0a20*/  LDG.E R22, desc[UR4][R22.64] ;  /* 0x0000000416167981 */ /* 0x000ea4000c1e1900 */
[----:B------:R-:W-:Y:S01]  /*0a30*/  IMAD.WIDE R16, R17, 0x4, R12 ;  /* 0x0000000411107825 */ /* 0x000fe200078e020c */
[----:B------:R-:W-:Y:S01]  /*0a40*/  @P2 IADD3 R25, PT, PT, R8, 0x3, RZ ;  /* 0x0000000308192810 */ /* 0x000fe20007ffe0ff */
[----:B------:R-:W3:Y:S02]  /*0a50*/  LDG.E R14, desc[UR4][R14.64] ;  /* 0x000000040e0e7981 */ /* 0x000ee4000c1e1900 */
[----:B------:R-:W-:-:S02]  /*0a60*/  @P0 IMAD.IADD R7, R18, 0x1, R2 ;  /* 0x0000000112070824 */ /* 0x000fc400078e0202 */
[----:B------:R-:W-:Y:S01]  /*0a70*/  IMAD.WIDE R18, R19, 0x4, R10 ;  /* 0x0000000413127825 */ /* 0x000fe200078e020a */
[----:B------:R-:W3:Y:S03]  /*0a80*/  LDG.E R17, desc[UR4][R16.64] ;  /* 0x0000000410117981 */ /* 0x000ee6000c1e1900 */
[----:B------:R-:W-:Y:S02]  /*0a90*/  IMAD.WIDE R20, R21, 0x4, R12 ;  /* 0x0000000415147825 */ /* 0x000fe400078e020c */
[----:B------:R-:W4:Y:S02]  /*0aa0*/  LDG.E R18, desc[UR4][R18.64] ;  /* 0x0000000412127981 */ /* 0x000f24000c1e1900 */
[----:B------:R-:W-:Y:S02]  /*0ab0*/  IMAD.WIDE R10, R25, 0x4, R10 ;  /* 0x00000004190a7825 */ /* 0x000fe400078e020a */
[----:B------:R-:W4:Y:S02]  /*0ac0*/  LDG.E R20, desc[UR4][R20.64] ;  /* 0x0000000414147981 */ /* 0x000f24000c1e1900 */
[----:B------:R-:W-:-:S02]  /*0ad0*/  IMAD.WIDE R12, R7, 0x4, R12 ;  /* 0x00000004070c7825 */ /* 0x000fc400078e020c */
[----:B------:R-:W5:Y:S04]  /*0ae0*/  LDG.E R10, desc[UR4][R10.64] ;  /* 0x000000040a0a7981 */ /* 0x000f68000c1e1900 */
[----:B------:R-:W5:Y:S01]  /*0af0*/  LDG.E R12, desc[UR4][R12.64] ;  /* 0x000000040c0c7981 */ /* 0x000f62000c1e1900 */
[----:B------:R-:W-:Y:S02]  /*0b00*/  VIADD R9, R9, 0x4 ;  /* 0x0000000409097836 */ /* 0x000fe40000000000 */
[----:B--2---:R-:W-:-:S04]  /*0b10*/  FFMA R27, R27, R22, R24 ;  /* 0x000000161b1b7223 */ /* 0x004fc80000000018 */
[----:B---3--:R-:W-:-:S04]  /*0b20*/  FFMA R27, R14, R17, R27 ;  /* 0x000000110e1b7223 */ /* 0x008fc8000000001b */
[----:B----4-:R-:W-:-:S04]  /*0b30*/  FFMA R27, R18, R20, R27 ;  /* 0x00000014121b7223 */ /* 0x010fc8000000001b */
[----:B-----5:R-:W-:-:S07]  /*0b40*/  FFMA R24, R10, R12, R27 ;  /* 0x0000000c0a187223 */ /* 0x020fce000000001b */
.L_x_102:
[----:B------:R-:W-:Y:S05]  /*0b50*/  @!P1 BRA `(.L_x_99) ;  /* 0x0000000000bc9947 */ /* 0x000fea0003800000 */
[----:B------:R-:W-:Y:S02]  /*0b60*/  ISETP.NE.AND P0, PT, R0, 0x1, PT ;  /* 0x000000010000780c */ /* 0x000fe40003f05270 */
[----:B------:R-:W-:-:S04]  /*0b70*/  LOP3.LUT R7, R6, 0x1, RZ, 0xc0, !PT ;  /* 0x0000000106077812 */ /* 0x000fc800078ec0ff */
[----:B------:R-:W-:-:S07]  /*0b80*/  ISETP.NE.U32.AND P1, PT, R7, 0x1, PT ;  /* 0x000000010700780c */ /* 0x000fce0003f25070 */
[----:B------:R-:W-:Y:S06]  /*0b90*/  @!P0 BRA `(.L_x_103) ;  /* 0x00000000006c8947 */ /* 0x000fec0003800000 */
[----:B------:R-:W0:Y:S01]  /*0ba0*/  LDCU UR6, c[0x0][0x3a8] ;  /* 0x00007500ff0677ac */ /* 0x000e220008000800 */
[----:B------:R-:W1:Y:S01]  /*0bb0*/  LDC.64 R12, c[0x0][0x380] ;  /* 0x0000e000ff0c7b82 */ /* 0x000e620000000a00 */
[-C--:B------:R-:W-:Y:S01]  /*0bc0*/  IMAD R0, R9, R3.reuse, R4 ;  /* 0x0000000309007224 */ /* 0x080fe200078e0204 */
[----:B------:R-:W2:Y:S01]  /*0bd0*/  LDCU UR7, c[0x0][0x3a4] ;  /* 0x00007480ff0777ac */ /* 0x000ea20008000800 */
[-CC-:B------:R-:W-:Y:S02]  /*0be0*/  IMAD R7, R4, R6.reuse, R9.reuse ;  /* 0x0000000604077224 */ /* 0x180fe400078e0209 */
[----:B------:R-:W-:Y:S01]  /*0bf0*/  IMAD R8, R5, R6, R9 ;  /* 0x0000000605087224 */ /* 0x000fe200078e0209 */
[----:B------:R-:W-:Y:S02]  /*0c00*/  IADD3 R21, PT, PT, R0, R3, RZ ;  /* 0x0000000300157210 */ /* 0x000fe40007ffe0ff */
[----:B------:R-:W3:Y:S01]  /*0c10*/  LDC.64 R10, c[0x0][0x388] ;  /* 0x0000e200ff0a7b82 */ /* 0x000ee20000000a00 */
[----:B------:R-:W-:Y:S01]  /*0c20*/  IMAD R17, R9, R2, R5 ;  /* 0x0000000209117224 */ /* 0x000fe200078e0205 */
[----:B------:R-:W-:-:S02]  /*0c30*/  IADD3 R23, PT, PT, R8, 0x1, RZ ;  /* 0x0000000108177810 */ /* 0x000fc40007ffe0ff */
[----:B0-----:R-:W-:Y:S02]  /*0c40*/  ISETP.NE.AND P0, PT, RZ, UR6, PT ;  /* 0x00000006ff007c0c */ /* 0x001fe4000bf05270 */
[----:B--2---:R-:W-:Y:S02]  /*0c50*/  ISETP.NE.AND P2, PT, RZ, UR7, PT ;  /* 0x00000007ff007c0c */ /* 0x004fe4000bf45270 */
[----:B------:R-:W-:Y:S02]  /*0c60*/  SEL R19, R8, R17, !P0 ;  /* 0x0000001108137207 */ /* 0x000fe40004000000 */
[----:B------:R-:W-:-:S07]  /*0c70*/  SEL R15, R0, R7, !P2 ;  /* 0x00000007000f7207 */ /* 0x000fce0005000000 */
[----:B------:R-:W-:Y:S01]  /*0c80*/  @P0 IADD3 R23, PT, PT, R17, R2, RZ ;  /* 0x0000000211170210 */ /* 0x000fe20007ffe0ff */
[----:B-1----:R-:W-:-:S04]  /*0c90*/  IMAD.WIDE R14, R15, 0x4, R12 ;  /* 0x000000040f0e7825 */ /* 0x002fc800078e020c */
[----:B------:R-:W-:Y:S02]  /*0ca0*/  @P2 VIADD R21, R7, 0x1 ;  /* 0x0000000107152836 */ /* 0x000fe40000000000 */
[----:B---3--:R-:W-:Y:S01]  /*0cb0*/  IMAD.WIDE R16, R19, 0x4, R10 ;  /* 0x0000000413107825 */ /* 0x008fe200078e020a */
[----:B------:R-:W2:Y:S03]  /*0cc0*/  LDG.E R15, desc[UR4][R14.64] ;  /* 0x000000040e0f7981 */ /* 0x000ea6000c1e1900 */
[----:B------:R-:W-:Y:S02]  /*0cd0*/  IMAD.WIDE R12, R21, 0x4, R12 ;  /* 0x00000004150c7825 */ /* 0x000fe400078e020c */
[----:B------:R-:W2:Y:S02]  /*0ce0*/  LDG.E R16, desc[UR4][R16.64] ;  /* 0x0000000410107981 */ /* 0x000ea4000c1e1900 */
[----:B------:R-:W-:-:S02]  /*0cf0*/  IMAD.WIDE R10, R23, 0x4, R10 ;  /* 0x00000004170a7825 */ /* 0x000fc400078e020a */
[----:B------:R-:W3:Y:S04]  /*0d00*/  LDG.E R13, desc[UR4][R12.64] ;  /* 0x000000040c0d7981 */ /* 0x000ee8000c1e1900 */
[----:B------:R-:W3:Y:S01]  /*0d10*/  LDG.E R10, desc[UR4][R10.64] ;  /* 0x000000040a0a7981 */ /* 0x000ee2000c1e1900 */
[----:B------:R-:W-:Y:S01]  /*0d20*/  IADD3 R9, PT, PT, R9, 0x2, RZ ;  /* 0x0000000209097810 */ /* 0x000fe20007ffe0ff */
[----:B--2---:R-:W-:-:S04]  /*0d30*/  FFMA R24, R15, R16, R24 ;  /* 0x000000100f187223 */ /* 0x004fc80000000018 */
[----:B---3--:R-:W-:-:S07]  /*0d40*/  FFMA R24, R13, R10, R24 ;  /* 0x0000000a0d187223 */ /* 0x008fce0000000018 */
.L_x_103:
[----:B------:R-:W-:Y:S05]  /*0d50*/  @P1 BRA `(.L_x_99) ;  /* 0x00000000003c1947 */ /* 0x000fea0003800000 */
[----:B------:R-:W0:Y:S01]  /*0d60*/  LDCU UR7, c[0x0][0x3a4] ;  /* 0x00007480ff0777ac */ /* 0x000e220008000800 */
[----:B------:R-:W1:Y:S01]  /*0d70*/  LDC.64 R10, c[0x0][0x380] ;  /* 0x0000e000ff0a7b82 */ /* 0x000e620000000a00 */
[----:B------:R-:W-:Y:S01]  /*0d80*/  IMAD R7, R9, R3, R4 ;  /* 0x0000000309077224 */ /* 0x000fe200078e0204 */
[----:B------:R-:W2:Y:S01]  /*0d90*/  LDCU UR6, c[0x0][0x3a8] ;  /* 0x00007500ff0677ac */ /* 0x000ea20008000800 */
[----:B------:R-:W-:-:S05]  /*0da0*/  IMAD R3, R5, R6, R9 ;  /* 0x0000000605037224 */ /* 0x000fca00078e0209 */
[----:B------:R-:W3:Y:S01]  /*0db0*/  LDC.64 R12, c[0x0][0x388] ;  /* 0x0000e200ff0c7b82 */ /* 0x000ee20000000a00 */
[----:B0-----:R-:W-:Y:S02]  /*0dc0*/  ISETP.NE.AND P1, PT, RZ, UR7, PT ;  /* 0x00000007ff007c0c */ /* 0x001fe4000bf25270 */
[----:B--2---:R-:W-:-:S11]  /*0dd0*/  ISETP.NE.AND P0, PT, RZ, UR6, PT ;  /* 0x00000006ff007c0c */ /* 0x004fd6000bf05270 */
[----:B------:R-:W-:Y:S02]  /*0de0*/  @P1 IMAD R7, R4, R6, R9 ;  /* 0x0000000604071224 */ /* 0x000fe400078e0209 */
[----:B------:R-:W-:Y:S02]  /*0df0*/  @P0 IMAD R3, R9, R2, R5 ;  /* 0x0000000209030224 */ /* 0x000fe400078e0205 */
[----:B-1----:R-:W-:-:S04]  /*0e00*/  IMAD.WIDE R6, R7, 0x4, R10 ;  /* 0x0000000407067825 */ /* 0x002fc800078e020a */
[----:B---3--:R-:W-:Y:S02]  /*0e10*/  IMAD.WIDE R8, R3, 0x4, R12 ;  /* 0x0000000403087825 */ /* 0x008fe400078e020c */
[----:B------:R-:W2:Y:S04]  /*0e20*/  LDG.E R7, desc[UR4][R6.64] ;  /* 0x0000000406077981 */ /* 0x000ea8000c1e1900 */
[----:B------:R-:W2:Y:S02]  /*0e30*/  LDG.E R8, desc[UR4][R8.64] ;  /* 0x0000000408087981 */ /* 0x000ea4000c1e1900 */
[----:B--2---:R-:W-:-:S07]  /*0e40*/  FFMA R24, R7, R8, R24 ;  /* 0x0000000807187223 */ /* 0x004fce0000000018 */
.L_x_99:
[----:B------:R-:W0:Y:S01]  /*0e50*/  LDC.64 R6, c[0x0][0x390] ;  /* 0x0000e400ff067b82 */ /* 0x000e220000000a00 */
[----:B------:R-:W-:-:S04]  /*0e60*/  IMAD R3, R4, R2, R5 ;  /* 0x0000000204037224 */ /* 0x000fc800078e0205 */
[----:B0-----:R-:W-:-:S05]  /*0e70*/  IMAD.WIDE R2, R3, 0x4, R6 ;  /* 0x0000000403027825 */ /* 0x001fca00078e0206 */
[----:B------:R-:W-:Y:S01]  /*0e80*/  STG.E desc[UR4][R2.64], R24 ;  /* 0x0000001802007986 */ /* 0x000fe2000c101904 */
[----:B------:R-:W-:Y:S05]  /*0e90*/  EXIT ;  /* 0x000000000000794d */ /* 0x000fea0003800000 */
.L_x_104:
        /* <DEDUP_REMOVED lines=14> */
.L_x_130:


//--------------------- .nv.global.init           --------------------------
	.section	.nv.global.init,"aw",@progbits
	.align	4
.nv.global.init:
	.type		mrg32k3aM1SubSeq,@object
	.size		mrg32k3aM1SubSeq,(mrg32k3aM2SubSeq - mrg32k3aM1SubSeq)
mrg32k3aM1SubSeq:
        /*0000*/ 	.byte	0x0b, 0xcc, 0xee, 0x04, 0x73, 0x29, 0x8b, 0x6f, 0xf6, 0x53, 0x03, 0xf6, 0x23, 0xf6, 0xea, 0xda
        /* <DEDUP_REMOVED lines=125> */
	.type		mrg32k3aM2SubSeq,@object
	.size		mrg32k3aM2SubSeq,(mrg32k3aM1 - mrg32k3aM2SubSeq)
mrg32k3aM2SubSeq:
        /* <DEDUP_REMOVED lines=126> */
	.type		mrg32k3aM1,@object
	.size		mrg32k3aM1,(mrg32k3aM1Seq - mrg32k3aM1)
mrg32k3aM1:
        /* <DEDUP_REMOVED lines=144> */
	.type		mrg32k3aM1Seq,@object
	.size		mrg32k3aM1Seq,(mrg32k3aM2 - mrg32k3aM1Seq)
mrg32k3aM1Seq:
        /* <DEDUP_REMOVED lines=144> */
	.type		mrg32k3aM2,@object
	.size		mrg32k3aM2,(mrg32k3aM2Seq - mrg32k3aM2)
mrg32k3aM2:
        /* <DEDUP_REMOVED lines=144> */
	.type		mrg32k3aM2Seq,@object
	.size		mrg32k3aM2Seq,(precalc_xorwow_matrix - mrg32k3aM2Seq)
mrg32k3aM2Seq:
        /* <DEDUP_REMOVED lines=144> */
	.type		precalc_xorwow_matrix,@object
	.size		precalc_xorwow_matrix,(precalc_xorwow_offset_matrix - precalc_xorwow_matrix)
precalc_xorwow_matrix:
        /* <DEDUP_REMOVED lines=6400> */
	.type		precalc_xorwow_offset_matrix,@object
	.size		precalc_xorwow_offset_matrix,(.L_1 - precalc_xorwow_offset_matrix)
precalc_xorwow_offset_matrix:
        /* <DEDUP_REMOVED lines=6400> */
.L_1:


//--------------------- .nv.shared.reserved.0     --------------------------
	.section	.nv.shared.reserved.0,"aw",@nobits
	.weak		__nv_reservedSMEM_offset_0_alias
	.size		__nv_reservedSMEM_offset_0_alias, 0, 64
	.other		__nv_reservedSMEM_offset_0_alias,@"STO_CUDA_RESERVED_SHARED STV_DEFAULT"
__nv_reservedSMEM_offset_0_alias:
	.zero		0
	.zero		64


//--------------------- .nv.global                --------------------------
	.section	.nv.global,"aw",@nobits
.nv.global:
	.type		_ZN40_INTERNAL_b11a4378_4_k_cu_742329a8_924926thrust24THRUST_300001_SM_1000_NS3seqE,@object
	.size		_ZN40_INTERNAL_b11a4378_4_k_cu_742329a8_924926thrust24THRUST_300001_SM_1000_NS3seqE,(_ZN40_INTERNAL_b11a4378_4_k_cu_742329a8_924924cuda3std3__48in_placeE - _ZN40_INTERNAL_b11a4378_4_k_cu_742329a8_924926thrust24THRUST_300001_SM_1000_NS3seqE)
_ZN40_INTERNAL_b11a4378_4_k_cu_742329a8_924926thrust24THRUST_300001_SM_1000_NS3seqE:
	.zero		1
	.type		_ZN40_INTERNAL_b11a4378_4_k_cu_742329a8_924924cuda3std3__48in_placeE,@object
	.size		_ZN40_INTERNAL_b11a4378_4_k_cu_742329a8_924924cuda3std3__48in_placeE,(_ZN40_INTERNAL_b11a4378_4_k_cu_742329a8_924924cuda3std6ranges3__45__cpo4sizeE - _ZN40_INTERNAL_b11a4378_4_k_cu_742329a8_924924cuda3std3__48in_placeE)
_ZN40_INTERNAL_b11a4378_4_k_cu_742329a8_924924cuda3std3__48in_placeE:
	.zero		1
	.type		_ZN40_INTERNAL_b11a4378_4_k_cu_742329a8_924924cuda3std6ranges3__45__cpo4sizeE,@object
	.size		_ZN40_INTERNAL_b11a4378_4_k_cu_742329a8_924924cuda3std6ranges3__45__cpo4sizeE,(_ZN40_INTERNAL_b11a4378_4_k_cu_742329a8_924926thrust24THRUST_300001_SM_1000_NS12placeholders2_3E - _ZN40_INTERNAL_b11a4378_4_k_cu_742329a8_924924cuda3std6ranges3__45__cpo4sizeE)
_ZN40_INTERNAL_b11a4378_4_k_cu_742329a8_924924cuda3std6ranges3__45__cpo4sizeE:
	.zero		1
	.type		_ZN40_INTERNAL_b11a4378_4_k_cu_742329a8_924926thrust24THRUST_300001_SM_1000_NS12placeholders2_3E,@object
	.size		_ZN40_INTERNAL_b11a4378_4_k_cu_742329a8_924926thrust24THRUST_300001_SM_1000_NS12placeholders2_3E,(_ZN40_INTERNAL_b11a4378_4_k_cu_742329a8_924924cuda3std3__45__cpo6cbeginE - _ZN40_INTERNAL_b11a4378_4_k_cu_742329a8_924926thrust24THRUST_300001_SM_1000_NS12placeholders2_3E)
_ZN40_INTERNAL_b11a4378_4_k_cu_742329a8_924926thrust24THRUST_300001_SM_1000_NS12placeholders2_3E:
	.zero		1
	.type		_ZN40_INTERNAL_b11a4378_4_k_cu_742329a8_924924cuda3std3__45__cpo6cbeginE,@object
	.size		_ZN40_INTERNAL_b11a4378_4_k_cu_742329a8_924924cuda3std3__45__cpo6cbeginE,(_ZN40_INTERNAL_b11a4378_4_k_cu_742329a8_924924cuda3std6ranges3__45__cpo6cbeginE - _ZN40_INTERNAL_b11a4378_4_k_cu_742329a8_924924cuda3std3__45__cpo6cbeginE)
_ZN40_INTERNAL_b11a4378_4_k_cu_742329a8_924924cuda3std3__45__cpo6cbeginE:
	.zero		1
	.type		_ZN40_INTERNAL_b11a4378_4_k_cu_742329a8_924924cuda3std6ranges3__45__cpo6cbeginE,@object
	.size		_ZN40_INTERNAL_b11a4378_4_k_cu_742329a8_924924cuda3std6ranges3__45__cpo6cbeginE,(_ZN40_INTERNAL_b11a4378_4_k_cu_742329a8_924926thrust24THRUST_300001_SM_1000_NS12placeholders2_7E - _ZN40_INTERNAL_b11a4378_4_k_cu_742329a8_924924cuda3std6ranges3__45__cpo6cbeginE)
_ZN40_INTERNAL_b11a4378_4_k_cu_742329a8_924924cuda3std6ranges3__45__cpo6cbeginE:
	.zero		1
	.type		_ZN40_INTERNAL_b11a4378_4_k_cu_742329a8_924926thrust24THRUST_300001_SM_1000_NS12placeholders2_7E,@object
	.size		_ZN40_INTERNAL_b11a4378_4_k_cu_742329a8_924926thrust24THRUST_300001_SM_1000_NS12placeholders2_7E,(_ZN40_INTERNAL_b11a4378_4_k_cu_742329a8_924924cuda3std3__45__cpo7crbeginE - _ZN40_INTERNAL_b11a4378_4_k_cu_742329a8_924926thrust24THRUST_300001_SM_1000_NS12placeholders2_7E)
_ZN40_INTERNAL_b11a4378_4_k_cu_742329a8_924926thrust24THRUST_300001_SM_1000_NS12placeholders2_7E:
	.zero		1
	.type		_ZN40_INTERNAL_b11a4378_4_k_cu_742329a8_924924cuda3std3__45__cpo7crbeginE,@object
	.size		_ZN40_INTERNAL_b11a4378_4_k_cu_742329a8_924924cuda3std3__45__cpo7crbeginE,(_ZN40_INTERNAL_b11a4378_4_k_cu_742329a8_924924cuda3std6ranges3__45__cpo4nextE - _ZN40_INTERNAL_b11a4378_4_k_cu_742329a8_924924cuda3std3__45__cpo7crbeginE)
_ZN40_INTERNAL_b11a4378_4_k_cu_742329a8_924924cuda3std3__45__cpo7crbeginE:
	.zero		1
	.type		_ZN40_INTERNAL_b11a4378_4_k_cu_742329a8_924924cuda3std6ranges3__45__cpo4nextE,@object
	.size		_ZN40_INTERNAL_b11a4378_4_k_cu_742329a8_924924cuda3std6ranges3__45__cpo4nextE,(_ZN40_INTERNAL_b11a4378_4_k_cu_742329a8_924924cuda3std6ranges3__45__cpo4swapE - _ZN40_INTERNAL_b11a4378_4_k_cu_742329a8_924924cuda3std6ranges3__45__cpo4nextE)
_ZN40_INTERNAL_b11a4378_4_k_cu_742329a8_924924cuda3std6ranges3__45__cpo4nextE:
	.zero		1
	.type		_ZN40_INTERNAL_b11a4378_4_k_cu_742329a8_924924cuda3std6ranges3__45__cpo4swapE,@object
	.size		_ZN40_INTERNAL_b11a4378_4_k_cu_742329a8_924924cuda3std6ranges3__45__cpo4swapE,(_ZN40_INTERNAL_b11a4378_4_k_cu_742329a8_924926thrust24THRUST_300001_SM_1000_NS8cuda_cub10par_nosyncE - _ZN40_INTERNAL_b11a4378_4_k_cu_742329a8_924924cuda3std6ranges3__45__cpo4swapE)
_ZN40_INTERNAL_b11a4378_4_k_cu_742329a8_924924cuda3std6ranges3__45__cpo4swapE:
	.zero		1
	.type		_ZN40_INTERNAL_b11a4378_4_k_cu_742329a8_924926thrust24THRUST_300001_SM_1000_NS8cuda_cub10par_nosyncE,@object
	.size		_ZN40_INTERNAL_b11a4378_4_k_cu_742329a8_924926thrust24THRUST_300001_SM_1000_NS8cuda_cub10par_nosyncE,(_ZN40_INTERNAL_b11a4378_4_k_cu_742329a8_924926thrust24THRUST_300001_SM_1000_NS12placeholders2_9E - _ZN40_INTERNAL_b11a4378_4_k_cu_742329a8_924926thrust24THRUST_300001_SM_1000_NS8cuda_cub10par_nosyncE)
_ZN40_INTERNAL_b11a4378_4_k_cu_742329a8_924926thrust24THRUST_300001_SM_1000_NS8cuda_cub10par_nosyncE:
	.zero		1
	.type		_ZN40_INTERNAL_b11a4378_4_k_cu_742329a8_924926thrust24THRUST_300001_SM_1000_NS12placeholders2_9E,@object
	.size		_ZN40_INTERNAL_b11a4378_4_k_cu_742329a8_924926thrust24THRUST_300001_SM_1000_NS12placeholders2_9E,(_ZN40_INTERNAL_b11a4378_4_k_cu_742329a8_924924cuda3std3__442_GLOBAL__N__b11a4378_4_k_cu_742329a8_924926ignoreE - _ZN40_INTERNAL_b11a4378_4_k_cu_742329a8_924926thrust24THRUST_300001_SM_1000_NS12placeholders2_9E)
_ZN40_INTERNAL_b11a4378_4_k_cu_742329a8_924926thrust24THRUST_300001_SM_1000_NS12placeholders2_9E:
	.zero		1
	.type		_ZN40_INTERNAL_b11a4378_4_k_cu_742329a8_924924cuda3std3__442_GLOBAL__N__b11a4378_4_k_cu_742329a8_924926ignoreE,@object
	.size		_ZN40_INTERNAL_b11a4378_4_k_cu_742329a8_924924cuda3std3__442_GLOBAL__N__b11a4378_4_k_cu_742329a8_924926ignoreE,(_ZN40_INTERNAL_b11a4378_4_k_cu_742329a8_924924cuda3std6ranges3__45__cpo4dataE - _ZN40_INTERNAL_b11a4378_4_k_cu_742329a8_924924cuda3std3__442_GLOBAL__N__b11a4378_4_k_cu_742329a8_924926ignoreE)
_ZN40_INTERNAL_b11a4378_4_k_cu_742329a8_924924cuda3std3__442_GLOBAL__N__b11a4378_4_k_cu_742329a8_924926ignoreE:
	.zero		1
	.type		_ZN40_INTERNAL_b11a4378_4_k_cu_742329a8_924924cuda3std6ranges3__45__cpo4dataE,@object
	.size		_ZN40_INTERNAL_b11a4378_4_k_cu_742329a8_924924cuda3std6ranges3__45__cpo4dataE,(_ZN40_INTERNAL_b11a4378_4_k_cu_742329a8_924926thrust24THRUST_300001_SM_1000_NS12placeholders2_1E - _ZN40_INTERNAL_b11a4378_4_k_cu_742329a8_924924cuda3std6ranges3__45__cpo4dataE)
_ZN40_INTERNAL_b11a4378_4_k_cu_742329a8_924924cuda3std6ranges3__45__cpo4dataE:
	.zero		1
	.type		_ZN40_INTERNAL_b11a4378_4_k_cu_742329a8_924926thrust24THRUST_300001_SM_1000_NS12placeholders2_1E,@object
	.size		_ZN40_INTERNAL_b11a4378_4_k_cu_742329a8_924926thrust24THRUST_300001_SM_1000_NS12placeholders2_1E,(_ZN40_INTERNAL_b11a4378_4_k_cu_742329a8_924924cuda3std3__45__cpo5beginE - _ZN40_INTERNAL_b11a4378_4_k_cu_742329a8_924926thrust24THRUST_300001_SM_1000_NS12placeholders2_1E)
_ZN40_INTERNAL_b11a4378_4_k_cu_742329a8_924926thrust24THRUST_300001_SM_1000_NS12placeholders2_1E:
	.zero		1
	.type		_ZN40_INTERNAL_b11a4378_4_k_cu_742329a8_924924cuda3std3__45__cpo5beginE,@object
	.size		_ZN40_INTERNAL_b11a4378_4_k_cu_742329a8_924924cuda3std3__45__cpo5beginE,(_ZN40_INTERNAL_b11a4378_4_k_cu_742329a8_924924cuda3std6ranges3__45__cpo5beginE - _ZN40_INTERNAL_b11a4378_4_k_cu_742329a8_924924cuda3std3__45__cpo5beginE)
_ZN40_INTERNAL_b11a4378_4_k_cu_742329a8_924924cuda3std3__45__cpo5beginE:
	.zero		1
	.type		_ZN40_INTERNAL_b11a4378_4_k_cu_742329a8_924924cuda3std6ranges3__45__cpo5beginE,@object
	.size		_ZN40_INTERNAL_b11a4378_4_k_cu_742329a8_924924cuda3std6ranges3__45__cpo5beginE,(_ZN40_INTERNAL_b11a4378_4_k_cu_742329a8_924926thrust24THRUST_300001_SM_1000_NS12placeholders2_5E - _ZN40_INTERNAL_b11a4378_4_k_cu_742329a8_924924cuda3std6ranges3__45__cpo5beginE)
_ZN40_INTERNAL_b11a4378_4_k_cu_742329a8_924924cuda3std6ranges3__45__cpo5beginE:
	.zero		1
	.type		_ZN40_INTERNAL_b11a4378_4_k_cu_742329a8_924926thrust24THRUST_300001_SM_1000_NS12placeholders2_5E,@object
	.size		_ZN40_INTERNAL_b11a4378_4_k_cu_742329a8_924926thrust24THRUST_300001_SM_1000_NS12placeholders2_5E,(_ZN40_INTERNAL_b11a4378_4_k_cu_742329a8_924924cuda3std3__45__cpo6rbeginE - _ZN40_INTERNAL_b11a4378_4_k_cu_742329a8_924926thrust24THRUST_300001_SM_1000_NS12placeholders2_5E)
_ZN40_INTERNAL_b11a4378_4_k_cu_742329a8_924926thrust24THRUST_300001_SM_1000_NS12placeholders2_5E:
	.zero		1
	.type		_ZN40_INTERNAL_b11a4378_4_k_cu_742329a8_924924cuda3std3__45__cpo6rbeginE,@object
	.size		_ZN40_INTERNAL_b11a4378_4_k_cu_742329a8_924924cuda3std3__45__cpo6rbeginE,(_ZN40_INTERNAL_b11a4378_4_k_cu_742329a8_924924cuda3std6ranges3__45__cpo7advanceE - _ZN40_INTERNAL_b11a4378_4_k_cu_742329a8_924924cuda3std3__45__cpo6rbeginE)
_ZN40_INTERNAL_b11a4378_4_k_cu_742329a8_924924cuda3std3__45__cpo6rbeginE:
	.zero		1
	.type		_ZN40_INTERNAL_b11a4378_4_k_cu_742329a8_924924cuda3std6ranges3__45__cpo7advanceE,@object
	.size		_ZN40_INTERNAL_b11a4378_4_k_cu_742329a8_924924cuda3std6ranges3__45__cpo7advanceE,(_ZN40_INTERNAL_b11a4378_4_k_cu_742329a8_924924cuda3std3__47nulloptE - _ZN40_INTERNAL_b11a4378_4_k_cu_742329a8_924924cuda3std6ranges3__45__cpo7advanceE)
_ZN40_INTERNAL_b11a4378_4_k_cu_742329a8_924924cuda3std6ranges3__45__cpo7advanceE:
	.zero		1
	.type		_ZN40_INTERNAL_b11a4378_4_k_cu_742329a8_924924cuda3std3__47nulloptE,@object
	.size		_ZN40_INTERNAL_b11a4378_4_k_cu_742329a8_924924cuda3std3__47nulloptE,(_ZN40_INTERNAL_b11a4378_4_k_cu_742329a8_924924cuda3std6ranges3__45__cpo8distanceE - _ZN40_INTERNAL_b11a4378_4_k_cu_742329a8_924924cuda3std3__47nulloptE)
_ZN40_INTERNAL_b11a4378_4_k_cu_742329a8_924924cuda3std3__47nulloptE:
	.zero		1
	.type		_ZN40_INTERNAL_b11a4378_4_k_cu_742329a8_924924cuda3std6ranges3__45__cpo8distanceE,@object
	.size		_ZN40_INTERNAL_b11a4378_4_k_cu_742329a8_924924cuda3std6ranges3__45__cpo8distanceE,(_ZN40_INTERNAL_b11a4378_4_k_cu_742329a8_924926thrust24THRUST_300001_SM_1000_NS12placeholders3_10E - _ZN40_INTERNAL_b11a4378_4_k_cu_742329a8_924924cuda3std6ranges3__45__cpo8distanceE)
_ZN40_INTERNAL_b11a4378_4_k_cu_742329a8_924924cuda3std6ranges3__45__cpo8distanceE:
	.zero		1
	.type		_ZN40_INTERNAL_b11a4378_4_k_cu_742329a8_924926thrust24THRUST_300001_SM_1000_NS12placeholders3_10E,@object
	.size		_ZN40_INTERNAL_b11a4378_4_k_cu_742329a8_924926thrust24THRUST_300001_SM_1000_NS12placeholders3_10E,(_ZN40_INTERNAL_b11a4378_4_k_cu_742329a8_924924cuda3std3__419piecewise_constructE - _ZN40_INTERNAL_b11a4378_4_k_cu_742329a8_924926thrust24THRUST_300001_SM_1000_NS12placeholders3_10E)
_ZN40_INTERNAL_b11a4378_4_k_cu_742329a8_924926thrust24THRUST_300001_SM_1000_NS12placeholders3_10E:
	.zero		1
	.type		_ZN40_INTERNAL_b11a4378_4_k_cu_742329a8_924924cuda3std3__419piecewise_constructE,@object
	.size		_ZN40_INTERNAL_b11a4378_4_k_cu_742329a8_924924cuda3std3__419piecewise_constructE,(_ZN40_INTERNAL_b11a4378_4_k_cu_742329a8_924924cuda3std6ranges3__45__cpo5cdataE - _ZN40_INTERNAL_b11a4378_4_k_cu_742329a8_924924cuda3std3__419piecewise_constructE)
_ZN40_INTERNAL_b11a4378_4_k_cu_742329a8_924924cuda3std3__419piecewise_constructE:
	.zero		1
	.type		_ZN40_INTERNAL_b11a4378_4_k_cu_742329a8_924924cuda3std6ranges3__45__cpo5cdataE,@object
	.size		_ZN40_INTERNAL_b11a4378_4_k_cu_742329a8_924924cuda3std6ranges3__45__cpo5cdataE,(_ZN40_INTERNAL_b11a4378_4_k_cu_742329a8_924926thrust24THRUST_300001_SM_1000_NS12placeholders2_2E - _ZN40_INTERNAL_b11a4378_4_k_cu_742329a8_924924cuda3std6ranges3__45__cpo5cdataE)
_ZN40_INTERNAL_b11a4378_4_k_cu_742329a8_924924cuda3std6ranges3__45__cpo5cdataE:
	.zero		1
	.type		_ZN40_INTERNAL_b11a4378_4_k_cu_742329a8_924926thrust24THRUST_300001_SM_1000_NS12placeholders2_2E,@object
	.size		_ZN40_INTERNAL_b11a4378_4_k_cu_742329a8_924926thrust24THRUST_300001_SM_1000_NS12placeholders2_2E,(_ZN40_INTERNAL_b11a4378_4_k_cu_742329a8_924924cuda3std3__45__cpo3endE - _ZN40_INTERNAL_b11a4378_4_k_cu_742329a8_924926thrust24THRUST_300001_SM_1000_NS12placeholders2_2E)
_ZN40_INTERNAL_b11a4378_4_k_cu_742329a8_924926thrust24THRUST_300001_SM_1000_NS12placeholders2_2E:
	.zero		1
	.type		_ZN40_INTERNAL_b11a4378_4_k_cu_742329a8_924924cuda3std3__45__cpo3endE,@object
	.size		_ZN40_INTERNAL_b11a4378_4_k_cu_742329a8_924924cuda3std3__45__cpo3endE,(_ZN40_INTERNAL_b11a4378_4_k_cu_742329a8_924924cuda3std6ranges3__45__cpo3endE - _ZN40_INTERNAL_b11a4378_4_k_cu_742329a8_924924cuda3std3__45__cpo3endE)
_ZN40_INTERNAL_b11a4378_4_k_cu_742329a8_924924cuda3std3__45__cpo3endE:
	.zero		1
	.type		_ZN40_INTERNAL_b11a4378_4_k_cu_742329a8_924924cuda3std6ranges3__45__cpo3endE,@object
	.size		_ZN40_INTERNAL_b11a4378_4_k_cu_742329a8_924924cuda3std6ranges3__45__cpo3endE,(_ZN40_INTERNAL_b11a4378_4_k_cu_742329a8_924926thrust24THRUST_300001_SM_1000_NS12placeholders2_6E - _ZN40_INTERNAL_b11a4378_4_k_cu_742329a8_924924cuda3std6ranges3__45__cpo3endE)
_ZN40_INTERNAL_b11a4378_4_k_cu_742329a8_924924cuda3std6ranges3__45__cpo3endE:
	.zero		1
	.type		_ZN40_INTERNAL_b11a4378_4_k_cu_742329a8_924926thrust24THRUST_300001_SM_1000_NS12placeholders2_6E,@object
	.size		_ZN40_INTERNAL_b11a4378_4_k_cu_742329a8_924926thrust24THRUST_300001_SM_1000_NS12placeholders2_6E,(_ZN40_INTERNAL_b11a4378_4_k_cu_742329a8_924924cuda3std3__45__cpo4rendE - _ZN40_INTERNAL_b11a4378_4_k_cu_742329a8_924926thrust24THRUST_300001_SM_1000_NS12placeholders2_6E)
_ZN40_INTERNAL_b11a4378_4_k_cu_742329a8_924926thrust24THRUST_300001_SM_1000_NS12placeholders2_6E:
	.zero		1
	.type		_ZN40_INTERNAL_b11a4378_4_k_cu_742329a8_924924cuda3std3__45__cpo4rendE,@object
	.size		_ZN40_INTERNAL_b11a4378_4_k_cu_742329a8_924924cuda3std3__45__cpo4rendE,(_ZN40_INTERNAL_b11a4378_4_k_cu_742329a8_924924cuda3std6ranges3__45__cpo9iter_swapE - _ZN40_INTERNAL_b11a4378_4_k_cu_742329a8_924924cuda3std3__45__cpo4rendE)
_ZN40_INTERNAL_b11a4378_4_k_cu_742329a8_924924cuda3std3__45__cpo4rendE:
	.zero		1
	.type		_ZN40_INTERNAL_b11a4378_4_k_cu_742329a8_924924cuda3std6ranges3__45__cpo9iter_swapE,@object
	.size		_ZN40_INTERNAL_b11a4378_4_k_cu_742329a8_924924cuda3std6ranges3__45__cpo9iter_swapE,(_ZN40_INTERNAL_b11a4378_4_k_cu_742329a8_924924cuda3std3__48unexpectE - _ZN40_INTERNAL_b11a4378_4_k_cu_742329a8_924924cuda3std6ranges3__45__cpo9iter_swapE)
_ZN40_INTERNAL_b11a4378_4_k_cu_742329a8_924924cuda3std6ranges3__45__cpo9iter_swapE:
	.zero		1
	.type		_ZN40_INTERNAL_b11a4378_4_k_cu_742329a8_924924cuda3std3__48unexpectE,@object
	.size		_ZN40_INTERNAL_b11a4378_4_k_cu_742329a8_924924cuda3std3__48unexpectE,(_ZN40_INTERNAL_b11a4378_4_k_cu_742329a8_924926thrust24THRUST_300001_SM_1000_NS8cuda_cub3parE - _ZN40_INTERNAL_b11a4378_4_k_cu_742329a8_924924cuda3std3__48unexpectE)
_ZN40_INTERNAL_b11a4378_4_k_cu_742329a8_924924cuda3std3__48unexpectE:
	.zero		1
	.type		_ZN40_INTERNAL_b11a4378_4_k_cu_742329a8_924926thrust24THRUST_300001_SM_1000_NS8cuda_cub3parE,@object
	.size		_ZN40_INTERNAL_b11a4378_4_k_cu_742329a8_924926thrust24THRUST_300001_SM_1000_NS8cuda_cub3parE,(_ZN40_INTERNAL_b11a4378_4_k_cu_742329a8_924926thrust24THRUST_300001_SM_1000_NS12placeholders2_4E - _ZN40_INTERNAL_b11a4378_4_k_cu_742329a8_924926thrust24THRUST_300001_SM_1000_NS8cuda_cub3parE)
_ZN40_INTERNAL_b11a4378_4_k_cu_742329a8_924926thrust24THRUST_300001_SM_1000_NS8cuda_cub3parE:
	.zero		1
	.type		_ZN40_INTERNAL_b11a4378_4_k_cu_742329a8_924926thrust24THRUST_300001_SM_1000_NS12placeholders2_4E,@object
	.size		_ZN40_INTERNAL_b11a4378_4_k_cu_742329a8_924926thrust24THRUST_300001_SM_1000_NS12placeholders2_4E,(_ZN40_INTERNAL_b11a4378_4_k_cu_742329a8_924924cuda3std3__45__cpo4cendE - _ZN40_INTERNAL_b11a4378_4_k_cu_742329a8_924926thrust24THRUST_300001_SM_1000_NS12placeholders2_4E)
_ZN40_INTERNAL_b11a4378_4_k_cu_742329a8_924926thrust24THRUST_300001_SM_1000_NS12placeholders2_4E:
	.zero		1
	.type		_ZN40_INTERNAL_b11a4378_4_k_cu_742329a8_924924cuda3std3__45__cpo4cendE,@object
	.size		_ZN40_INTERNAL_b11a4378_4_k_cu_742329a8_924924cuda3std3__45__cpo4cendE,(_ZN40_INTERNAL_b11a4378_4_k_cu_742329a8_924924cuda3std6ranges3__45__cpo4cendE - _ZN40_INTERNAL_b11a4378_4_k_cu_742329a8_924924cuda3std3__45__cpo4cendE)
_ZN40_INTERNAL_b11a4378_4_k_cu_742329a8_924924cuda3std3__45__cpo4cendE:
	.zero		1
	.type		_ZN40_INTERNAL_b11a4378_4_k_cu_742329a8_924924cuda3std6ranges3__45__cpo4cendE,@object
	.size		_ZN40_INTERNAL_b11a4378_4_k_cu_742329a8_924924cuda3std6ranges3__45__cpo4cendE,(_ZN40_INTERNAL_b11a4378_4_k_cu_742329a8_924924cuda3std3__420unreachable_sentinelE - _ZN40_INTERNAL_b11a4378_4_k_cu_742329a8_924924cuda3std6ranges3__45__cpo4cendE)
_ZN40_INTERNAL_b11a4378_4_k_cu_742329a8_924924cuda3std6ranges3__45__cpo4cendE:
	.zero		1
	.type		_ZN40_INTERNAL_b11a4378_4_k_cu_742329a8_924924cuda3std3__420unreachable_sentinelE,@object
	.size		_ZN40_INTERNAL_b11a4378_4_k_cu_742329a8_924924cuda3std3__420unreachable_sentinelE,(_ZN40_INTERNAL_b11a4378_4_k_cu_742329a8_924924cuda3std6ranges3__45__cpo5ssizeE - _ZN40_INTERNAL_b11a4378_4_k_cu_742329a8_924924cuda3std3__420unreachable_sentinelE)
_ZN40_INTERNAL_b11a4378_4_k_cu_742329a8_924924cuda3std3__420unreachable_sentinelE:
	.zero		1
	.type		_ZN40_INTERNAL_b11a4378_4_k_cu_742329a8_924924cuda3std6ranges3__45__cpo5ssizeE,@object
	.size		_ZN40_INTERNAL_b11a4378_4_k_cu_742329a8_924924cuda3std6ranges3__45__cpo5ssizeE,(_ZN40_INTERNAL_b11a4378_4_k_cu_742329a8_924926thrust24THRUST_300001_SM_1000_NS12placeholders2_8E - _ZN40_INTERNAL_b11a4378_4_k_cu_742329a8_924924cuda3std6ranges3__45__cpo5ssizeE)
_ZN40_INTERNAL_b11a4378_4_k_cu_742329a8_924924cuda3std6ranges3__45__cpo5ssizeE:
	.zero		1
	.type		_ZN40_INTERNAL_b11a4378_4_k_cu_742329a8_924926thrust24THRUST_300001_SM_1000_NS12placeholders2_8E,@object
	.size		_ZN40_INTERNAL_b11a4378_4_k_cu_742329a8_924926thrust24THRUST_300001_SM_1000_NS12placeholders2_8E,(_ZN40_INTERNAL_b11a4378_4_k_cu_742329a8_924924cuda3std3__45__cpo5crendE - _ZN40_INTERNAL_b11a4378_4_k_cu_742329a8_924926thrust24THRUST_300001_SM_1000_NS12placeholders2_8E)
_ZN40_INTERNAL_b11a4378_4_k_cu_742329a8_924926thrust24THRUST_300001_SM_1000_NS12placeholders2_8E:
	.zero		1
	.type		_ZN40_INTERNAL_b11a4378_4_k_cu_742329a8_924924cuda3std3__45__cpo5crendE,@object
	.size		_ZN40_INTERNAL_b11a4378_4_k_cu_742329a8_924924cuda3std3__45__cpo5crendE,(_ZN40_INTERNAL_b11a4378_4_k_cu_742329a8_924924cuda3std6ranges3__45__cpo4prevE - _ZN40_INTERNAL_b11a4378_4_k_cu_742329a8_924924cuda3std3__45__cpo5crendE)
_ZN40_INTERNAL_b11a4378_4_k_cu_742329a8_924924cuda3std3__45__cpo5crendE:
	.zero		1
	.type		_ZN40_INTERNAL_b11a4378_4_k_cu_742329a8_924924cuda3std6ranges3__45__cpo4prevE,@object
	.size		_ZN40_INTERNAL_b11a4378_4_k_cu_742329a8_924924cuda3std6ranges3__45__cpo4prevE,(_ZN40_INTERNAL_b11a4378_4_k_cu_742329a8_924924cuda3std6ranges3__45__cpo9iter_moveE - _ZN40_INTERNAL_b11a4378_4_k_cu_742329a8_924924cuda3std6ranges3__45__cpo4prevE)
_ZN40_INTERNAL_b11a4378_4_k_cu_742329a8_924924cuda3std6ranges3__45__cpo4prevE:
	.zero		1
	.type		_ZN40_INTERNAL_b11a4378_4_k_cu_742329a8_924924cuda3std6ranges3__45__cpo9iter_moveE,@object
	.size		_ZN40_INTERNAL_b11a4378_4_k_cu_742329a8_924924cuda3std6ranges3__45__cpo9iter_moveE,(_ZN40_INTERNAL_b11a4378_4_k_cu_742329a8_924926thrust24THRUST_300001_SM_1000_NS6system6detail10sequential3seqE - _ZN40_INTERNAL_b11a4378_4_k_cu_742329a8_924924cuda3std6ranges3__45__cpo9iter_moveE)
_ZN40_INTERNAL_b11a4378_4_k_cu_742329a8_924924cuda3std6ranges3__45__cpo9iter_moveE:
	.zero		1
	.type		_ZN40_INTERNAL_b11a4378_4_k_cu_742329a8_924926thrust24THRUST_300001_SM_1000_NS6system6detail10sequential3seqE,@object
	.size		_ZN40_INTERNAL_b11a4378_4_k_cu_742329a8_924926thrust24THRUST_300001_SM_1000_NS6system6detail10sequential3seqE,(.L_40 - _ZN40_INTERNAL_b11a4378_4_k_cu_742329a8_924926thrust24THRUST_300001_SM_1000_NS6system6detail10sequential3seqE)
_ZN40_INTERNAL_b11a4378_4_k_cu_742329a8_924926thrust24THRUST_300001_SM_1000_NS6system6detail10sequential3seqE:
	.zero		1
.L_40:


//--------------------- .nv.constant0._ZN3cub18CUB_300001_SM_10006detail11EmptyKernelIvEEvv --------------------------
	.section	.nv.constant0._ZN3cub18CUB_300001_SM_10006detail11EmptyKernelIvEEvv,"a",@progbits
	.sectionflags	@""
	.align	4
.nv.constant0._ZN3cub18CUB_300001_SM_10006detail11EmptyKernelIvEEvv:
	.zero		896


//--------------------- .nv.constant0._Z29crossEntropyErrorBackwardPassPfS_i --------------------------
	.section	.nv.constant0._Z29crossEntropyErrorBackwardPassPfS_i,"a",@progbits
	.sectionflags	@""
	.align	4
.nv.constant0._Z29crossEntropyErrorBackwardPassPfS_i:
	.zero		916


//--------------------- .nv.constant0._Z28crossEntropyErrorForwardPassPfS_S_i --------------------------
	.section	.nv.constant0._Z28crossEntropyErrorForwardPassPfS_S_i,"a",@progbits
	.sectionflags	@""
	.align	4
.nv.constant0._Z28crossEntropyErrorForwardPassPfS_S_i:
	.zero		924


//--------------------- .nv.constant0._Z28meanSquaredErrorBackwardPassPfS_i --------------------------
	.section	.nv.constant0._Z28meanSquaredErrorBackwardPassPfS_i,"a",@progbits
	.sectionflags	@""
	.align	4
.nv.constant0._Z28meanSquaredErrorBackwardPassPfS_i:
	.zero		916


//--------------------- .nv.constant0._Z27meanSquaredErrorForwardPassPfS_S_i --------------------------
	.section	.nv.constant0._Z27meanSquaredErrorForwardPassPfS_S_i,"a",@progbits
	.sectionflags	@""
	.align	4
.nv.constant0._Z27meanSquaredErrorForwardPassPfS_S_i:
	.zero		924


//--------------------- .nv.constant0._Z18_softmaxCalcDiag_SPfS_S_i --------------------------
	.section	.nv.constant0._Z18_softmaxCalcDiag_SPfS_S_i,"a",@progbits
	.sectionflags	@""
	.align	4
.nv.constant0._Z18_softmaxCalcDiag_SPfS_S_i:
	.zero		924


//--------------------- .nv.constant0._Z16_softmaxCalcS_STPfS_i --------------------------
	.section	.nv.constant0._Z16_softmaxCalcS_STPfS_i,"a",@progbits
	.sectionflags	@""
	.align	4
.nv.constant0._Z16_softmaxCalcS_STPfS_i:
	.zero		916


//--------------------- .nv.constant0._Z18softmaxForwardPassPfS_S_S_i --------------------------
	.section	.nv.constant0._Z18softmaxForwardPassPfS_S_S_i,"a",@progbits
	.sectionflags	@""
	.align	4
.nv.constant0._Z18softmaxForwardPassPfS_S_S_i:
	.zero		932


//--------------------- .nv.constant0._Z14calcSoftmaxSumPfS_S_i --------------------------
	.section	.nv.constant0._Z14calcSoftmaxSumPfS_S_i,"a",@progbits
	.sectionflags	@""
	.align	4
.nv.constant0._Z14calcSoftmaxSumPfS_S_i:
	.zero		924


//--------------------- .nv.constant0._Z14calcSoftmaxMaxPfS_i --------------------------
	.section	.nv.constant0._Z14calcSoftmaxMaxPfS_i,"a",@progbits
	.sectionflags	@""
	.align	4
.nv.constant0._Z14calcSoftmaxMaxPfS_i:
	.zero		916


//--------------------- .nv.constant0._Z16tanhBackwardPassPfS_i --------------------------
	.section	.nv.constant0._Z16tanhBackwardPassPfS_i,"a",@progbits
	.sectionflags	@""
	.align	4
.nv.constant0._Z16tanhBackwardPassPfS_i:
	.zero		916


//--------------------- .nv.constant0._Z15tanhForwardPassPfS_i --------------------------
	.section	.nv.constant0._Z15tanhForwardPassPfS_i,"a",@progbits
	.sectionflags	@""
	.align	4
.nv.constant0._Z15tanhForwardPassPfS_i:
	.zero		916


//--------------------- .nv.constant0._Z19sigmoidBackwardPassPfS_i --------------------------
	.section	.nv.constant0._Z19sigmoidBackwardPassPfS_i,"a",@progbits
	.sectionflags	@""
	.align	4
.nv.constant0._Z19sigmoidBackwardPassPfS_i:
	.zero		916


//--------------------- .nv.constant0._Z18sigmoidForwardPassPfS_i --------------------------
	.section	.nv.constant0._Z18sigmoidForwardPassPfS_i,"a",@progbits
	.sectionflags	@""
	.align	4
.nv.constant0._Z18sigmoidForwardPassPfS_i:
	.zero		916


//--------------------- .nv.constant0._Z16reluBackwardPassPfS_i --------------------------
	.section	.nv.constant0._Z16reluBackwardPassPfS_i,"a",@progbits
	.sectionflags	@""
	.align	4
.nv.constant0._Z16reluBackwardPassPfS_i:
	.zero		916


//--------------------- .nv.constant0._Z15reluForwardPassPfS_i --------------------------
	.section	.nv.constant0._Z15reluForwardPassPfS_i,"a",@progbits
	.sectionflags	@""
	.align	4
.nv.constant0._Z15reluForwardPassPfS_i:
	.zero		916


//--------------------- .nv.constant0._Z21cuda_linearUpdateBiasPfS_iif --------------------------
	.section	.nv.constant0._Z21cuda_linearUpdateBiasPfS_iif,"a",@progbits
	.sectionflags	@""
	.align	4
.nv.constant0._Z21cuda_linearUpdateBiasPfS_iif:
	.zero		924


//--------------------- .nv.constant0._Z24cuda_linearUpdateWeightsPfS_iif --------------------------
	.section	.nv.constant0._Z24cuda_linearUpdateWeightsPfS_iif,"a",@progbits
	.sectionflags	@""
	.align	4
.nv.constant0._Z24cuda_linearUpdateWeightsPfS_iif:
	.zero		924


//--------------------- .nv.constant0._Z15cuda_addVectorsPfS_i --------------------------
	.section	.nv.constant0._Z15cuda_addVectorsPfS_i,"a",@progbits
	.sectionflags	@""
	.align	4
.nv.constant0._Z15cuda_addVectorsPfS_i:
	.zero		916


//--------------------- .nv.constant0._Z24cuda_setVectorsEqualFASTPfS_ii --------------------------
	.section	.nv.constant0._Z24cuda_setVectorsEqualFASTPfS_ii,"a",@progbits
	.sectionflags	@""
	.align	4
.nv.constant0._Z24cuda_setVectorsEqualFASTPfS_ii:
	.zero		920


//--------------------- .nv.constant0._Z12cuda_matMultPfS_S_iiiii --------------------------
	.section	.nv.constant0._Z12cuda_matMultPfS_S_iiiii,"a",@progbits
	.sectionflags	@""
	.align	4
.nv.constant0._Z12cuda_matMultPfS_S_iiiii:
	.zero		940


//--------------------- SYMBOLS --------------------------

	.type		.nv.reservedSmem.offset0,@object
	.size		.nv.reservedSmem.offset0,0x4
